	.headerflags	@"EF_CUDA_TEXMODE_UNIFIED EF_CUDA_64BIT_ADDRESS EF_CUDA_ACCELERATORS EF_CUDA_SM90 EF_CUDA_VIRTUAL_SM(EF_CUDA_SM90)"
	.elftype	@"ET_EXEC"


//--------------------- .nv.info                  --------------------------
	.section	.nv.info,"",@"SHT_CUDA_INFO"
	.align	4


	//----- nvinfo : EIATTR_REGCOUNT
	.align		4
        /*0000*/ 	.byte	0x04, 0x2f
        /*0002*/ 	.short	(.L_3 - .L_2)
	.align		4
.L_2:
        /*0004*/ 	.word	index@(triton_poi_fused__native_batch_norm_legit_no_training_add_convolution_max_pool2d_with_indices_13)
        /*0008*/ 	.word	0x000000ba


	//----- nvinfo : EIATTR_MIN_STACK_SIZE
	.align		4
.L_3:
        /*000c*/ 	.byte	0x04, 0x12
        /*000e*/ 	.short	(.L_5 - .L_4)
	.align		4
.L_4:
        /*0010*/ 	.word	index@(triton_poi_fused__native_batch_norm_legit_no_training_add_convolution_max_pool2d_with_indices_13)
        /*0014*/ 	.word	0x00000000


	//----- nvinfo : EIATTR_FRAME_SIZE
	.align		4
.L_5:
        /*0018*/ 	.byte	0x04, 0x11
        /*001a*/ 	.short	(.L_7 - .L_6)
	.align		4
.L_6:
        /*001c*/ 	.word	index@(triton_poi_fused__native_batch_norm_legit_no_training_add_convolution_max_pool2d_with_indices_13)
        /*0020*/ 	.word	0x00000000


	//----- nvinfo : EIATTR_MIN_STACK_SIZE
	.align		4
.L_7:
        /*0024*/ 	.byte	0x04, 0x12
        /*0026*/ 	.short	(.L_9 - .L_8)
	.align		4
.L_8:
        /*0028*/ 	.word	index@(triton_poi_fused__native_batch_norm_legit_no_training_add_convolution_max_pool2d_with_indices_13)
        /*002c*/ 	.word	0x00000000
.L_9:


//--------------------- .nv.info.triton_poi_fused__native_batch_norm_legit_no_training_add_convolution_max_pool2d_with_indices_13 --------------------------
	.section	.nv.info.triton_poi_fused__native_batch_norm_legit_no_training_add_convolution_max_pool2d_with_indices_13,"",@"SHT_CUDA_INFO"
	.sectionflags	@""
	.align	4


	//----- nvinfo : EIATTR_CUDA_API_VERSION
	.align		4
        /*0000*/ 	.byte	0x04, 0x37
        /*0002*/ 	.short	(.L_11 - .L_10)
.L_10:
        /*0004*/ 	.word	0x0000007c


	//----- nvinfo : EIATTR_KPARAM_INFO
	.align		4
.L_11:
        /*0008*/ 	.byte	0x04, 0x17
        /*000a*/ 	.short	(.L_13 - .L_12)
.L_12:
        /*000c*/ 	.word	0x00000000
        /*0010*/ 	.short	0x000a
        /*0012*/ 	.short	0x004c
        /*0014*/ 	.byte	0x00, 0xf0, 0x11, 0x00


	//----- nvinfo : EIATTR_KPARAM_INFO
	.align		4
.L_13:
        /*0018*/ 	.byte	0x04, 0x17
        /*001a*/ 	.short	(.L_15 - .L_14)
.L_14:
        /*001c*/ 	.word	0x00000000
        /*0020*/ 	.short	0x0009
        /*0022*/ 	.short	0x0048
        /*0024*/ 	.byte	0x00, 0xf0, 0x11, 0x00


	//----- nvinfo : EIATTR_KPARAM_INFO
	.align		4
.L_15:
        /*0028*/ 	.byte	0x04, 0x17
        /*002a*/ 	.short	(.L_17 - .L_16)
.L_16:
        /*002c*/ 	.word	0x00000000
        /*0030*/ 	.short	0x0008
        /*0032*/ 	.short	0x0040
        /*0034*/ 	.byte	0x00, 0xf4, 0x21, 0x00


	//----- nvinfo : EIATTR_KPARAM_INFO
	.align		4
.L_17:
        /*0038*/ 	.byte	0x04, 0x17
        /*003a*/ 	.short	(.L_19 - .L_18)
.L_18:
        /*003c*/ 	.word	0x00000000
        /*0040*/ 	.short	0x0007
        /*0042*/ 	.short	0x0038
        /*0044*/ 	.byte	0x00, 0xf4, 0x21, 0x00


	//----- nvinfo : EIATTR_KPARAM_INFO
	.align		4
.L_19:
        /*0048*/ 	.byte	0x04, 0x17
        /*004a*/ 	.short	(.L_21 - .L_20)
.L_20:
        /*004c*/ 	.word	0x00000000
        /*0050*/ 	.short	0x0006
        /*0052*/ 	.short	0x0030
        /*0054*/ 	.byte	0x00, 0xf4, 0x21, 0x00


	//----- nvinfo : EIATTR_KPARAM_INFO
	.align		4
.L_21:
        /*0058*/ 	.byte	0x04, 0x17
        /*005a*/ 	.short	(.L_23 - .L_22)
.L_22:
        /*005c*/ 	.word	0x00000000
        /*0060*/ 	.short	0x0005
        /*0062*/ 	.short	0x0028
        /*0064*/ 	.byte	0x00, 0xf4, 0x21, 0x00


	//----- nvinfo : EIATTR_KPARAM_INFO
	.align		4
.L_23:
        /*0068*/ 	.byte	0x04, 0x17
        /*006a*/ 	.short	(.L_25 - .L_24)
.L_24:
        /*006c*/ 	.word	0x00000000
        /*0070*/ 	.short	0x0004
        /*0072*/ 	.short	0x0020
        /*0074*/ 	.byte	0x00, 0xf4, 0x21, 0x00


	//----- nvinfo : EIATTR_KPARAM_INFO
	.align		4
.L_25:
        /*0078*/ 	.byte	0x04, 0x17
        /*007a*/ 	.short	(.L_27 - .L_26)
.L_26:
        /*007c*/ 	.word	0x00000000
        /*0080*/ 	.short	0x0003
        /*0082*/ 	.short	0x0018
        /*0084*/ 	.byte	0x00, 0xf4, 0x21, 0x00


	//----- nvinfo : EIATTR_KPARAM_INFO
	.align		4
.L_27:
        /*0088*/ 	.byte	0x04, 0x17
        /*008a*/ 	.short	(.L_29 - .L_28)
.L_28:
        /*008c*/ 	.word	0x00000000
        /*0090*/ 	.short	0x0002
        /*0092*/ 	.short	0x0010
        /*0094*/ 	.byte	0x00, 0xf4, 0x21, 0x00


	//----- nvinfo : EIATTR_KPARAM_INFO
	.align		4
.L_29:
        /*0098*/ 	.byte	0x04, 0x17
        /*009a*/ 	.short	(.L_31 - .L_30)
.L_30:
        /*009c*/ 	.word	0x00000000
        /*00a0*/ 	.short	0x0001
        /*00a2*/ 	.short	0x0008
        /*00a4*/ 	.byte	0x00, 0xf4, 0x21, 0x00


	//----- nvinfo : EIATTR_KPARAM_INFO
	.align		4
.L_31:
        /*00a8*/ 	.byte	0x04, 0x17
        /*00aa*/ 	.short	(.L_33 - .L_32)
.L_32:
        /*00ac*/ 	.word	0x00000000
        /*00b0*/ 	.short	0x0000
        /*00b2*/ 	.short	0x0000
        /*00b4*/ 	.byte	0x00, 0xf4, 0x21, 0x00


	//----- nvinfo : EIATTR_SPARSE_MMA_MASK
	.align		4
.L_33:
        /*00b8*/ 	.byte	0x03, 0x50
        /*00ba*/ 	.short	0x0000


	//----- nvinfo : EIATTR_MAXREG_COUNT
	.align		4
        /*00bc*/ 	.byte	0x03, 0x1b
        /*00be*/ 	.short	0x00ff


	//----- nvinfo : EIATTR_EXIT_INSTR_OFFSETS
	.align		4
        /*00c0*/ 	.byte	0x04, 0x1c
        /*00c2*/ 	.short	(.L_35 - .L_34)


	//   ....[0]....
.L_34:
        /*00c4*/ 	.word	0x00006ba0


	//   ....[1]....
        /*00c8*/ 	.word	0x00006bf0


	//----- nvinfo : EIATTR_REQNTID
	.align		4
.L_35:
        /*00cc*/ 	.byte	0x04, 0x10
        /*00ce*/ 	.short	(.L_37 - .L_36)
.L_36:
        /*00d0*/ 	.word	0x00000100
        /*00d4*/ 	.word	0x00000001
        /*00d8*/ 	.word	0x00000001


	//----- nvinfo : EIATTR_CBANK_PARAM_SIZE
	.align		4
.L_37:
        /*00dc*/ 	.byte	0x03, 0x19
        /*00de*/ 	.short	0x0050


	//----- nvinfo : EIATTR_PARAM_CBANK
	.align		4
        /*00e0*/ 	.byte	0x04, 0x0a
        /*00e2*/ 	.short	(.L_39 - .L_38)
	.align		4
.L_38:
        /*00e4*/ 	.word	index@(.nv.constant0.triton_poi_fused__native_batch_norm_legit_no_training_add_convolution_max_pool2d_with_indices_13)
        /*00e8*/ 	.short	0x0210
        /*00ea*/ 	.short	0x0050


	//----- nvinfo : EIATTR_SW_WAR
	.align		4
.L_39:
        /*00ec*/ 	.byte	0x04, 0x36
        /*00ee*/ 	.short	(.L_41 - .L_40)
.L_40:
        /*00f0*/ 	.word	0x00000008
.L_41:


//--------------------- .nv.callgraph             --------------------------
	.section	.nv.callgraph,"",@"SHT_CUDA_CALLGRAPH"
	.align	4
	.sectionentsize	8
	.align		4
        /*0000*/ 	.word	0x00000000
	.align		4
        /*0004*/ 	.word	0xffffffff
	.align		4
        /*0008*/ 	.word	0x00000000
	.align		4
        /*000c*/ 	.word	0xfffffffe
	.align		4
        /*0010*/ 	.word	0x00000000
	.align		4
        /*0014*/ 	.word	0xfffffffd
	.align		4
        /*0018*/ 	.word	0x00000000
	.align		4
        /*001c*/ 	.word	0xfffffffc


//--------------------- .nv.constant4             --------------------------
	.section	.nv.constant4,"a",@progbits
	.align	8
	.align		8
.nv.constant4:
        /*0000*/ 	.dword	_$_str
	.align		8
        /*0008*/ 	.dword	_$_str_$_2


//--------------------- .text.triton_poi_fused__native_batch_norm_legit_no_training_add_convolution_max_pool2d_with_indices_13 --------------------------
	.section	.text.triton_poi_fused__native_batch_norm_legit_no_training_add_convolution_max_pool2d_with_indices_13,"ax",@progbits
	.sectionflags	@"SHF_BARRIERS=1"
	.align	128
        .global         triton_poi_fused__native_batch_norm_legit_no_training_add_convolution_max_pool2d_with_indices_13
        .type           triton_poi_fused__native_batch_norm_legit_no_training_add_convolution_max_pool2d_with_indices_13,@function
        .size           triton_poi_fused__native_batch_norm_legit_no_training_add_convolution_max_pool2d_with_indices_13,(.L_x_1 - triton_poi_fused__native_batch_norm_legit_no_training_add_convolution_max_pool2d_with_indices_13)
        .other          triton_poi_fused__native_batch_norm_legit_no_training_add_convolution_max_pool2d_with_indices_13,@"STO_CUDA_ENTRY STV_DEFAULT"
triton_poi_fused__native_batch_norm_legit_no_training_add_convolution_max_pool2d_with_indices_13:
.text.triton_poi_fused__native_batch_norm_legit_no_training_add_convolution_max_pool2d_with_indices_13:
[----:B------:R-:W0:Y:S01]  /*0000*/  LDC R1, c[0x0][0x28] ;  /* 0x00000a00ff017b82 */ /* 0x000e220000000800 */
[----:B------:R-:W1:Y:S01]  /*0010*/  S2R R26, SR_TID.X ;  /* 0x00000000001a7919 */ /* 0x000e620000002100 */
[----:B------:R-:W-:Y:S02]  /*0020*/  CS2R R36, SRZ ;  /* 0x0000000000247805 */ /* 0x000fe4000001ff00 */
[----:B------:R-:W-:Y:S02]  /*0030*/  CS2R R38, SRZ ;  /* 0x0000000000267805 */ /* 0x000fe4000001ff00 */
[----:B------:R-:W-:Y:S01]  /*0040*/  CS2R R40, SRZ ;  /* 0x0000000000287805 */ /* 0x000fe2000001ff00 */
[----:B------:R-:W2:Y:S01]  /*0050*/  S2R R0, SR_CTAID.Y ;  /* 0x0000000000007919 */ /* 0x000ea20000002600 */
[----:B------:R-:W-:Y:S01]  /*0060*/  CS2R R42, SRZ ;  /* 0x00000000002a7805 */ /* 0x000fe2000001ff00 */
[----:B------:R-:W-:Y:S01]  /*0070*/  ULDC.64 UR6, c[0x0][0x208] ;  /* 0x0000820000067ab9 */ /* 0x000fe20000000a00 */
[----:B------:R-:W3:Y:S01]  /*0080*/  S2R R24, SR_CTAID.X ;  /* 0x0000000000187919 */ /* 0x000ee20000002500 */
[----:B------:R-:W-:-:S02]  /*0090*/  CS2R R44, SRZ ;  /* 0x00000000002c7805 */ /* 0x000fc4000001ff00 */
[----:B------:R-:W-:Y:S01]  /*00a0*/  CS2R R46, SRZ ;  /* 0x00000000002e7805 */ /* 0x000fe2000001ff00 */
[----:B------:R-:W-:Y:S01]  /*00b0*/  ULDC.64 UR8, c[0x0][0x248] ;  /* 0x0000920000087ab9 */ /* 0x000fe20000000a00 */
[----:B-1----:R-:W-:Y:S01]  /*00c0*/  SHF.R.U32.HI R28, RZ, 0x3, R26 ;  /* 0x00000003ff1c7819 */ /* 0x002fe2000001161a */
[----:B--2---:R-:W-:Y:S01]  /*00d0*/  IMAD.SHL.U32 R25, R0, 0x40, RZ ;  /* 0x0000004000197824 */ /* 0x004fe200078e00ff */
[----:B------:R-:W-:Y:S02]  /*00e0*/  SHF.R.S32.HI R0, RZ, 0x19, R0 ;  /* 0x00000019ff007819 */ /* 0x000fe40000011400 */
[----:B------:R-:W-:Y:S01]  /*00f0*/  SGXT.U32 R28, R28, 0x5 ;  /* 0x000000051c1c781a */ /* 0x000fe20000000000 */
[----:B---3--:R-:W-:Y:S01]  /*0100*/  IMAD.SHL.U32 R24, R24, 0x40, RZ ;  /* 0x0000004018187824 */ /* 0x008fe200078e00ff */
[----:B------:R-:W-:Y:S02]  /*0110*/  SGXT R0, R0, 0x1 ;  /* 0x000000010000781a */ /* 0x000fe40000000200 */
[----:B------:R-:W-:-:S04]  /*0120*/  LOP3.LUT R15, R25, R28, RZ, 0xfc, !PT ;  /* 0x0000001c190f7212 */ /* 0x000fc800078efcff */
[----:B------:R-:W-:-:S04]  /*0130*/  LEA.HI R8, R0, R15, RZ, 0x4 ;  /* 0x0000000f00087211 */ /* 0x000fc800078f20ff */
[C---:B------:R-:W-:Y:S01]  /*0140*/  LOP3.LUT R14, R8.reuse, 0xfffffff0, RZ, 0xc0, !PT ;  /* 0xfffffff0080e7812 */ /* 0x040fe200078ec0ff */
[----:B------:R-:W-:-:S04]  /*0150*/  VIADD R2, R8, 0x20 ;  /* 0x0000002008027836 */ /* 0x000fc80000000000 */
[----:B------:R-:W-:Y:S01]  /*0160*/  IMAD.IADD R14, R15, 0x1, -R14 ;  /* 0x000000010f0e7824 */ /* 0x000fe200078e0a0e */
[----:B------:R-:W-:-:S04]  /*0170*/  SHF.R.S32.HI R4, RZ, 0x4, R2 ;  /* 0x00000004ff047819 */ /* 0x000fc80000011402 */
[----:B------:R-:W-:-:S04]  /*0180*/  LEA.HI R2, R4, R4, RZ, 0x4 ;  /* 0x0000000404027211 */ /* 0x000fc800078f20ff */
[----:B------:R-:W-:Y:S02]  /*0190*/  LOP3.LUT R5, R2, 0xfffffff0, RZ, 0xc0, !PT ;  /* 0xfffffff002057812 */ /* 0x000fe400078ec0ff */
[----:B------:R-:W1:Y:S03]  /*01a0*/  LDC.64 R2, c[0x0][0x218] ;  /* 0x00008600ff027b82 */ /* 0x000e660000000a00 */
[----:B------:R-:W-:Y:S02]  /*01b0*/  IMAD.IADD R17, R4, 0x1, -R5 ;  /* 0x0000000104117824 */ /* 0x000fe400078e0a05 */
[----:B------:R-:W-:Y:S02]  /*01c0*/  IMAD.SHL.U32 R5, R26, 0x8, RZ ;  /* 0x000000081a057824 */ /* 0x000fe400078e00ff */
[----:B------:R-:W-:Y:S01]  /*01d0*/  IMAD.MOV.U32 R4, RZ, RZ, 0x2d8 ;  /* 0x000002d8ff047424 */ /* 0x000fe200078e00ff */
[----:B------:R-:W-:-:S02]  /*01e0*/  ISETP.GT.AND P0, PT, R17, RZ, PT ;  /* 0x000000ff1100720c */ /* 0x000fc40003f04270 */
[----:B------:R-:W-:Y:S01]  /*01f0*/  LOP3.LUT R34, R24, 0x38, R5, 0xf8, !PT ;  /* 0x0000003818227812 */ /* 0x000fe200078ef805 */
[----:B------:R-:W-:Y:S01]  /*0200*/  IMAD R21, R15, R4, 0x5b00 ;  /* 0x00005b000f157424 */ /* 0x000fe200078e0204 */
[C---:B------:R-:W-:Y:S02]  /*0210*/  ISETP.GT.AND P2, PT, R14.reuse, RZ, P0 ;  /* 0x000000ff0e00720c */ /* 0x040fe40000744270 */
[----:B------:R-:W-:Y:S02]  /*0220*/  ISETP.GT.AND P1, PT, R14, -0x1, P0 ;  /* 0xffffffff0e00780c */ /* 0x000fe40000724270 */
[C---:B------:R-:W-:Y:S02]  /*0230*/  ISETP.LT.AND P2, PT, R34.reuse, 0x2d8, P2 ;  /* 0x000002d82200780c */ /* 0x040fe40001741270 */
[----:B------:R-:W-:Y:S02]  /*0240*/  ISETP.LT.AND P1, PT, R34, 0x2d8, P1 ;  /* 0x000002d82200780c */ /* 0x000fe40000f21270 */
[----:B------:R-:W-:-:S02]  /*0250*/  IADD3 R5, R21, -0x3058, R34 ;  /* 0xffffcfa815057810 */ /* 0x000fc40007ffe022 */
[----:B------:R-:W-:-:S03]  /*0260*/  IADD3 R7, R21, -0x2d80, R34 ;  /* 0xffffd28015077810 */ /* 0x000fc60007ffe022 */
[----:B-1----:R-:W-:-:S04]  /*0270*/  IMAD.WIDE R4, R5, 0x4, R2 ;  /* 0x0000000405047825 */ /* 0x002fc800078e0202 */
[----:B------:R-:W-:Y:S01]  /*0280*/  IMAD.WIDE R6, R7, 0x4, R2 ;  /* 0x0000000407067825 */ /* 0x000fe200078e0202 */
[----:B------:R1:W2:Y:S04]  /*0290*/  @P2 LDG.E.EL.128 R36, desc[UR6][R4.64] ;  /* 0x0000000604242981 */ /* 0x0002a8000c2e1d00 */
[----:B------:R-:W3:Y:S01]  /*02a0*/  @P1 LDG.E.EL.128 R40, desc[UR6][R6.64] ;  /* 0x0000000606281981 */ /* 0x000ee2000c2e1d00 */
[----:B------:R-:W-:Y:S01]  /*02b0*/  VIADD R12, R14, 0x1 ;  /* 0x000000010e0c7836 */ /* 0x000fe20000000000 */
[----:B-1----:R-:W-:-:S05]  /*02c0*/  IADD3 R5, R21, -0x2aa8, R34 ;  /* 0xffffd55815057810 */ /* 0x002fca0007ffe022 */
[----:B------:R-:W-:Y:S01]  /*02d0*/  IMAD.WIDE R4, R5, 0x4, R2 ;  /* 0x0000000405047825 */ /* 0x000fe200078e0202 */
[----:B--2---:R-:W-:Y:S02]  /*02e0*/  SEL R9, R36, 0xff800000, P2 ;  /* 0xff80000024097807 */ /* 0x004fe40001000000 */
[----:B------:R-:W-:Y:S02]  /*02f0*/  SEL R10, R37, 0xff800000, P2 ;  /* 0xff800000250a7807 */ /* 0x000fe40001000000 */
[----:B------:R-:W-:Y:S02]  /*0300*/  CS2R R36, SRZ ;  /* 0x0000000000247805 */ /* 0x000fe4000001ff00 */
[----:B---3--:R-:W-:Y:S02]  /*0310*/  SEL R40, R40, 0xff800000, P1 ;  /* 0xff80000028287807 */ /* 0x008fe40000800000 */
[----:B------:R-:W-:Y:S02]  /*0320*/  SEL R41, R41, 0xff800000, P1 ;  /* 0xff80000029297807 */ /* 0x000fe40000800000 */
[----:B------:R-:W-:-:S02]  /*0330*/  FSETP.GT.AND P3, PT, R40, R9, PT ;  /* 0x000000092800720b */ /* 0x000fc40003f64000 */
[----:B------:R-:W-:Y:S02]  /*0340*/  FSETP.GT.AND P5, PT, R41, R10, PT ;  /* 0x0000000a2900720b */ /* 0x000fe40003fa4000 */
[----:B------:R-:W-:Y:S02]  /*0350*/  SEL R11, R38, 0xff800000, P2 ;  /* 0xff800000260b7807 */ /* 0x000fe40001000000 */
[----:B------:R-:W-:Y:S02]  /*0360*/  SEL R42, R42, 0xff800000, P1 ;  /* 0xff8000002a2a7807 */ /* 0x000fe40000800000 */
[----:B------:R-:W-:Y:S02]  /*0370*/  FSETP.NAN.AND P0, PT, R40, R40, PT ;  /* 0x000000282800720b */ /* 0x000fe40003f08000 */
[----:B------:R-:W-:Y:S02]  /*0380*/  FSETP.GT.AND P4, PT, R42, R11, PT ;  /* 0x0000000b2a00720b */ /* 0x000fe40003f84000 */
[----:B------:R-:W-:-:S02]  /*0390*/  SEL R16, R39, 0xff800000, P2 ;  /* 0xff80000027107807 */ /* 0x000fc40001000000 */
[----:B------:R-:W-:Y:S02]  /*03a0*/  CS2R R38, SRZ ;  /* 0x0000000000267805 */ /* 0x000fe4000001ff00 */
[----:B------:R-:W-:Y:S02]  /*03b0*/  SEL R43, R43, 0xff800000, P1 ;  /* 0xff8000002b2b7807 */ /* 0x000fe40000800000 */
[----:B------:R-:W-:Y:S02]  /*03c0*/  @!P3 SEL R40, R40, R9, P0 ;  /* 0x000000092828b207 */ /* 0x000fe40000000000 */
[----:B------:R-:W-:Y:S02]  /*03d0*/  P2R R61, PR, RZ, 0x8 ;  /* 0x00000008ff3d7803 */ /* 0x000fe40000000000 */
[----:B------:R-:W-:Y:S02]  /*03e0*/  FSETP.NAN.AND P0, PT, R41, R41, PT ;  /* 0x000000292900720b */ /* 0x000fe40003f08000 */
[----:B------:R-:W-:-:S02]  /*03f0*/  FSETP.GT.AND P3, PT, R43, R16, PT ;  /* 0x000000102b00720b */ /* 0x000fc40003f64000 */
[----:B------:R-:W-:Y:S02]  /*0400*/  @!P5 SEL R41, R41, R10, P0 ;  /* 0x0000000a2929d207 */ /* 0x000fe40000000000 */
[C---:B------:R-:W-:Y:S02]  /*0410*/  FSETP.NAN.AND P0, PT, R42.reuse, R42, PT ;  /* 0x0000002a2a00720b */ /* 0x040fe40003f08000 */
[----:B------:R-:W-:Y:S02]  /*0420*/  P2R R62, PR, RZ, 0x8 ;  /* 0x00000008ff3e7803 */ /* 0x000fe40000000000 */
[----:B------:R-:W-:Y:S02]  /*0430*/  @!P4 SEL R42, R42, R11, P0 ;  /* 0x0000000b2a2ac207 */ /* 0x000fe40000000000 */
[----:B------:R-:W-:Y:S02]  /*0440*/  FSETP.NAN.AND P0, PT, R43, R43, PT ;  /* 0x0000002b2b00720b */ /* 0x000fe40003f08000 */
[----:B------:R-:W-:-:S02]  /*0450*/  P2R R63, PR, RZ, 0x20 ;  /* 0x00000020ff3f7803 */ /* 0x000fc40000000000 */
[----:B------:R-:W-:Y:S02]  /*0460*/  @!P3 SEL R43, R43, R16, P0 ;  /* 0x000000102b2bb207 */ /* 0x000fe40000000000 */
[----:B------:R-:W-:Y:S02]  /*0470*/  ISETP.GE.U32.AND P3, PT, R12, 0x10, PT ;  /* 0x000000100c00780c */ /* 0x000fe40003f66070 */
[----:B------:R-:W-:Y:S02]  /*0480*/  IADD3 R7, R21, -0x2d7c, R34 ;  /* 0xffffd28415077810 */ /* 0x000fe40007ffe022 */
[----:B------:R-:W-:Y:S02]  /*0490*/  ISETP.GT.AND P0, PT, R17, RZ, !P3 ;  /* 0x000000ff1100720c */ /* 0x000fe40005f04270 */
[----:B------:R-:W-:Y:S02]  /*04a0*/  P2R R60, PR, RZ, 0x10 ;  /* 0x00000010ff3c7803 */ /* 0x000fe40000000000 */
[----:B------:R-:W-:-:S13]  /*04b0*/  ISETP.LT.AND P0, PT, R34, 0x2d8, P0 ;  /* 0x000002d82200780c */ /* 0x000fda0000701270 */
[----:B------:R1:W2:Y:S02]  /*04c0*/  @P0 LDG.E.EL.128 R36, desc[UR6][R4.64] ;  /* 0x0000000604240981 */ /* 0x0002a4000c2e1d00 */
[----:B-1----:R-:W-:-:S05]  /*04d0*/  IADD3 R5, R21, -0x3054, R34 ;  /* 0xffffcfac15057810 */ /* 0x002fca0007ffe022 */
[----:B------:R-:W-:Y:S01]  /*04e0*/  IMAD.WIDE R4, R5, 0x4, R2 ;  /* 0x0000000405047825 */ /* 0x000fe200078e0202 */
[----:B--2---:R-:W-:Y:S02]  /*04f0*/  SEL R16, R39, 0xff800000, P0 ;  /* 0xff80000027107807 */ /* 0x004fe40000000000 */
[----:B------:R-:W-:Y:S02]  /*0500*/  SEL R11, R38, 0xff800000, P0 ;  /* 0xff800000260b7807 */ /* 0x000fe40000000000 */
[----:B------:R-:W-:Y:S02]  /*0510*/  CS2R R38, SRZ ;  /* 0x0000000000267805 */ /* 0x000fe4000001ff00 */
[----:B------:R-:W-:Y:S02]  /*0520*/  SEL R10, R37, 0xff800000, P0 ;  /* 0xff800000250a7807 */ /* 0x000fe40000000000 */
[----:B------:R-:W-:Y:S02]  /*0530*/  SEL R9, R36, 0xff800000, P0 ;  /* 0xff80000024097807 */ /* 0x000fe40000000000 */
[----:B------:R-:W-:-:S02]  /*0540*/  CS2R R36, SRZ ;  /* 0x0000000000247805 */ /* 0x000fc4000001ff00 */
[-C--:B------:R-:W-:Y:S01]  /*0550*/  FSETP.GEU.AND P5, PT, R43, R16.reuse, PT ;  /* 0x000000102b00720b */ /* 0x080fe20003fae000 */
[----:B------:R-:W-:Y:S01]  /*0560*/  IMAD.WIDE R6, R7, 0x4, R2 ;  /* 0x0000000407067825 */ /* 0x000fe200078e0202 */
[C---:B------:R-:W-:Y:S02]  /*0570*/  FSETP.NAN.AND P4, PT, R16.reuse, R16, PT ;  /* 0x000000101000720b */ /* 0x040fe40003f88000 */
[----:B------:R-:W-:Y:S01]  /*0580*/  P2R R65, PR, RZ, 0x20 ;  /* 0x00000020ff417803 */ /* 0x000fe20000000000 */
[----:B------:R1:W2:Y:S08]  /*0590*/  @P2 LDG.E.EL.128 R36, desc[UR6][R4.64] ;  /* 0x0000000604242981 */ /* 0x0002b0000c2e1d00 */
[----:B------:R-:W-:-:S02]  /*05a0*/  @P5 SEL R16, R16, R43, P4 ;  /* 0x0000002b10105207 */ /* 0x000fc40002000000 */
[-C--:B------:R-:W-:Y:S02]  /*05b0*/  FSETP.GEU.AND P5, PT, R42, R11.reuse, PT ;  /* 0x0000000b2a00720b */ /* 0x080fe40003fae000 */
[----:B------:R-:W-:Y:S02]  /*05c0*/  FSETP.NAN.AND P4, PT, R11, R11, PT ;  /* 0x0000000b0b00720b */ /* 0x000fe40003f88000 */
[----:B------:R-:W-:-:S09]  /*05d0*/  P2R R64, PR, RZ, 0x20 ;  /* 0x00000020ff407803 */ /* 0x000fd20000000000 */
[----:B------:R-:W-:Y:S02]  /*05e0*/  @P5 SEL R11, R11, R42, P4 ;  /* 0x0000002a0b0b5207 */ /* 0x000fe40002000000 */
[-C--:B------:R-:W-:Y:S02]  /*05f0*/  FSETP.GEU.AND P5, PT, R41, R10.reuse, PT ;  /* 0x0000000a2900720b */ /* 0x080fe40003fae000 */
[----:B------:R-:W-:Y:S02]  /*0600*/  FSETP.NAN.AND P4, PT, R10, R10, PT ;  /* 0x0000000a0a00720b */ /* 0x000fe40003f88000 */
[----:B------:R-:W-:-:S09]  /*0610*/  P2R R66, PR, RZ, 0x20 ;  /* 0x00000020ff427803 */ /* 0x000fd20000000000 */
[----:B------:R-:W-:Y:S02]  /*0620*/  @P5 SEL R10, R10, R41, P4 ;  /* 0x000000290a0a5207 */ /* 0x000fe40002000000 */
[-C--:B------:R-:W-:Y:S02]  /*0630*/  FSETP.GEU.AND P5, PT, R40, R9.reuse, PT ;  /* 0x000000092800720b */ /* 0x080fe40003fae000 */
[----:B------:R-:W-:Y:S02]  /*0640*/  FSETP.NAN.AND P4, PT, R9, R9, PT ;  /* 0x000000090900720b */ /* 0x000fe40003f88000 */
[----:B-1----:R-:W-:Y:S02]  /*0650*/  IADD3 R5, R21, -0x2aa4, R34 ;  /* 0xffffd55c15057810 */ /* 0x002fe40007ffe022 */
[----:B------:R-:W-:Y:S02]  /*0660*/  CS2R R42, SRZ ;  /* 0x00000000002a7805 */ /* 0x000fe4000001ff00 */
[----:B------:R-:W-:Y:S01]  /*0670*/  P2R R81, PR, RZ, 0x20 ;  /* 0x00000020ff517803 */ /* 0x000fe20000000000 */
[----:B------:R-:W-:-:S04]  /*0680*/  IMAD.WIDE R4, R5, 0x4, R2 ;  /* 0x0000000405047825 */ /* 0x000fc800078e0202 */
[----:B------:R-:W-:Y:S02]  /*0690*/  @P5 SEL R9, R9, R40, P4 ;  /* 0x0000002809095207 */ /* 0x000fe40002000000 */
[----:B------:R-:W-:-:S06]  /*06a0*/  CS2R R40, SRZ ;  /* 0x0000000000287805 */ /* 0x000fcc000001ff00 */
[----:B------:R-:W3:Y:S01]  /*06b0*/  @P0 LDG.E.EL.128 R40, desc[UR6][R4.64] ;  /* 0x0000000604280981 */ /* 0x000ee2000c2e1d00 */
[----:B--2---:R-:W-:Y:S02]  /*06c0*/  SEL R13, R36, 0xff800000, P2 ;  /* 0xff800000240d7807 */ /* 0x004fe40001000000 */
[----:B------:R-:W-:Y:S02]  /*06d0*/  SEL R18, R37, 0xff800000, P2 ;  /* 0xff80000025127807 */ /* 0x000fe40001000000 */
[----:B------:R-:W-:Y:S02]  /*06e0*/  CS2R R36, SRZ ;  /* 0x0000000000247805 */ /* 0x000fe4000001ff00 */
[----:B------:R-:W-:Y:S02]  /*06f0*/  SEL R19, R38, 0xff800000, P2 ;  /* 0xff80000026137807 */ /* 0x000fe40001000000 */
[----:B------:R-:W-:Y:S02]  /*0700*/  SEL R20, R39, 0xff800000, P2 ;  /* 0xff80000027147807 */ /* 0x000fe40001000000 */
[----:B------:R-:W-:-:S06]  /*0710*/  CS2R R38, SRZ ;  /* 0x0000000000267805 */ /* 0x000fcc000001ff00 */
[----:B------:R3:W2:Y:S02]  /*0720*/  @P1 LDG.E.EL.128 R36, desc[UR6][R6.64] ;  /* 0x0000000606241981 */ /* 0x0006a4000c2e1d00 */
[----:B---3--:R-:W-:Y:S02]  /*0730*/  SEL R7, R40, 0xff800000, P0 ;  /* 0xff80000028077807 */ /* 0x008fe40000000000 */
[----:B------:R-:W-:Y:S02]  /*0740*/  SEL R6, R41, 0xff800000, P0 ;  /* 0xff80000029067807 */ /* 0x000fe40000000000 */
[----:B------:R-:W-:-:S05]  /*0750*/  IADD3 R5, R21, -0x2d8, R34 ;  /* 0xfffffd2815057810 */ /* 0x000fca0007ffe022 */
[----:B------:R-:W-:Y:S01]  /*0760*/  IMAD.WIDE R4, R5, 0x4, R2 ;  /* 0x0000000405047825 */ /* 0x000fe200078e0202 */
[----:B------:R-:W-:Y:S02]  /*0770*/  CS2R R40, SRZ ;  /* 0x0000000000287805 */ /* 0x000fe4000001ff00 */
[----:B--2---:R-:W-:Y:S02]  /*0780*/  SEL R39, R39, 0xff800000, P1 ;  /* 0xff80000027277807 */ /* 0x004fe40000800000 */
[----:B------:R-:W-:Y:S02]  /*0790*/  SEL R38, R38, 0xff800000, P1 ;  /* 0xff80000026267807 */ /* 0x000fe40000800000 */
[----:B------:R-:W-:Y:S02]  /*07a0*/  FSETP.GT.AND P5, PT, R39, R20, PT ;  /* 0x000000142700720b */ /* 0x000fe40003fa4000 */
[----:B------:R-:W-:Y:S02]  /*07b0*/  FSETP.GT.AND P2, PT, R38, R19, PT ;  /* 0x000000132600720b */ /* 0x000fe40003f44000 */
[----:B------:R-:W-:-:S02]  /*07c0*/  SEL R36, R36, 0xff800000, P1 ;  /* 0xff80000024247807 */ /* 0x000fc40000800000 */
[----:B------:R-:W-:Y:S02]  /*07d0*/  SEL R37, R37, 0xff800000, P1 ;  /* 0xff80000025257807 */ /* 0x000fe40000800000 */
[----:B------:R-:W-:-:S05]  /*07e0*/  FSETP.NAN.AND P1, PT, R39, R39, PT ;  /* 0x000000272700720b */ /* 0x000fca0003f28000 */
[----:B------:R-:W-:Y:S02]  /*07f0*/  @!P5 SEL R39, R39, R20, P1 ;  /* 0x000000142727d207 */ /* 0x000fe40000800000 */
[C---:B------:R-:W-:Y:S02]  /*0800*/  FSETP.NAN.AND P1, PT, R38.reuse, R38, PT ;  /* 0x000000262600720b */ /* 0x040fe40003f28000 */
[----:B------:R-:W-:Y:S02]  /*0810*/  P2R R84, PR, RZ, 0x4 ;  /* 0x00000004ff547803 */ /* 0x000fe40000000000 */
[----:B------:R-:W-:Y:S02]  /*0820*/  @!P2 SEL R38, R38, R19, P1 ;  /* 0x000000132626a207 */ /* 0x000fe40000800000 */
[C---:B------:R-:W-:Y:S02]  /*0830*/  FSETP.GT.AND P2, PT, R37.reuse, R18, PT ;  /* 0x000000122500720b */ /* 0x040fe40003f44000 */
[----:B------:R-:W-:-:S02]  /*0840*/  FSETP.NAN.AND P1, PT, R37, R37, PT ;  /* 0x000000252500720b */ /* 0x000fc40003f28000 */
[----:B------:R-:W-:-:S09]  /*0850*/  P2R R70, PR, RZ, 0x4 ;  /* 0x00000004ff467803 */ /* 0x000fd20000000000 */
[----:B------:R-:W-:Y:S02]  /*0860*/  @!P2 SEL R37, R37, R18, P1 ;  /* 0x000000122525a207 */ /* 0x000fe40000800000 */
[C---:B------:R-:W-:Y:S02]  /*0870*/  FSETP.GT.AND P2, PT, R36.reuse, R13, PT ;  /* 0x0000000d2400720b */ /* 0x040fe40003f44000 */
[----:B------:R-:W-:Y:S02]  /*0880*/  FSETP.NAN.AND P1, PT, R36, R36, PT ;  /* 0x000000242400720b */ /* 0x000fe40003f28000 */
[----:B------:R-:W-:-:S09]  /*0890*/  P2R R71, PR, RZ, 0x4 ;  /* 0x00000004ff477803 */ /* 0x000fd20000000000 */
[----:B------:R-:W-:-:S04]  /*08a0*/  @!P2 SEL R36, R36, R13, P1 ;  /* 0x0000000d2424a207 */ /* 0x000fc80000800000 */
[-C--:B------:R-:W-:Y:S02]  /*08b0*/  FSETP.GEU.AND P2, PT, R36, R7.reuse, PT ;  /* 0x000000072400720b */ /* 0x080fe40003f4e000 */
[----:B------:R-:W-:Y:S02]  /*08c0*/  FSETP.GEU.AND P1, PT, R37, R6, PT ;  /* 0x000000062500720b */ /* 0x000fe40003f2e000 */
[----:B------:R-:W-:Y:S02]  /*08d0*/  SEL R13, R42, 0xff800000, P0 ;  /* 0xff8000002a0d7807 */ /* 0x000fe40000000000 */
[----:B------:R-:W-:Y:S02]  /*08e0*/  SEL R18, R43, 0xff800000, P0 ;  /* 0xff8000002b127807 */ /* 0x000fe40000000000 */
[----:B------:R-:W-:-:S05]  /*08f0*/  FSETP.NAN.AND P0, PT, R7, R7, PT ;  /* 0x000000070700720b */ /* 0x000fca0003f08000 */
[----:B------:R-:W-:Y:S02]  /*0900*/  @P2 SEL R7, R7, R36, P0 ;  /* 0x0000002407072207 */ /* 0x000fe40000000000 */
[C---:B------:R-:W-:Y:S02]  /*0910*/  FSETP.NAN.AND P0, PT, R6.reuse, R6, PT ;  /* 0x000000060600720b */ /* 0x040fe40003f08000 */
[----:B------:R-:W-:Y:S02]  /*0920*/  P2R R82, PR, RZ, 0x2 ;  /* 0x00000002ff527803 */ /* 0x000fe40000000000 */
[----:B------:R-:W-:Y:S02]  /*0930*/  @P1 SEL R6, R6, R37, P0 ;  /* 0x0000002506061207 */ /* 0x000fe40000000000 */
[-C--:B------:R-:W-:Y:S02]  /*0940*/  FSETP.GEU.AND P1, PT, R38, R13.reuse, PT ;  /* 0x0000000d2600720b */ /* 0x080fe40003f2e000 */
[----:B------:R-:W-:-:S02]  /*0950*/  FSETP.NAN.AND P0, PT, R13, R13, PT ;  /* 0x0000000d0d00720b */ /* 0x000fc40003f08000 */
[----:B------:R-:W-:-:S09]  /*0960*/  P2R R80, PR, RZ, 0x2 ;  /* 0x00000002ff507803 */ /* 0x000fd20000000000 */
[----:B------:R-:W-:Y:S02]  /*0970*/  @P1 SEL R13, R13, R38, P0 ;  /* 0x000000260d0d1207 */ /* 0x000fe40000000000 */
[-C--:B------:R-:W-:Y:S02]  /*0980*/  FSETP.GEU.AND P1, PT, R39, R18.reuse, PT ;  /* 0x000000122700720b */ /* 0x080fe40003f2e000 */
[----:B------:R-:W-:-:S11]  /*0990*/  FSETP.NAN.AND P0, PT, R18, R18, PT ;  /* 0x000000121200720b */ /* 0x000fd60003f08000 */
[----:B------:R-:W-:Y:S02]  /*09a0*/  @P1 SEL R18, R18, R39, P0 ;  /* 0x0000002712121207 */ /* 0x000fe40000000000 */
[----:B------:R-:W-:-:S04]  /*09b0*/  ISETP.GT.AND P0, PT, R17, -0x1, PT ;  /* 0xffffffff1100780c */ /* 0x000fc80003f04270 */
[----:B------:R-:W-:-:S04]  /*09c0*/  ISETP.GT.AND P0, PT, R14, RZ, P0 ;  /* 0x000000ff0e00720c */ /* 0x000fc80000704270 */
[----:B------:R-:W-:Y:S02]  /*09d0*/  ISETP.LT.AND P0, PT, R34, 0x2d8, P0 ;  /* 0x000002d82200780c */ /* 0x000fe40000701270 */
[----:B------:R-:W-:Y:S02]  /*09e0*/  CS2R R36, SRZ ;  /* 0x0000000000247805 */ /* 0x000fe4000001ff00 */
[----:B------:R-:W-:-:S09]  /*09f0*/  CS2R R38, SRZ ;  /* 0x0000000000267805 */ /* 0x000fd2000001ff00 */
[----:B------:R1:W2:Y:S01]  /*0a00*/  @P0 LDG.E.EL.128 R36, desc[UR6][R4.64] ;  /* 0x0000000604240981 */ /* 0x0002a2000c2e1d00 */
[----:B------:R-:W-:Y:S02]  /*0a10*/  CS2R R42, SRZ ;  /* 0x00000000002a7805 */ /* 0x000fe4000001ff00 */
[----:B-1----:R-:W-:-:S05]  /*0a20*/  IADD3 R5, R21, -0x2d4, R34 ;  /* 0xfffffd2c15057810 */ /* 0x002fca0007ffe022 */
[----:B------:R-:W-:-:S05]  /*0a30*/  IMAD.WIDE R4, R5, 0x4, R2 ;  /* 0x0000000405047825 */ /* 0x000fca00078e0202 */
[----:B------:R-:W3:Y:S01]  /*0a40*/  @P0 LDG.E.EL.128 R40, desc[UR6][R4.64] ;  /* 0x0000000604280981 */ /* 0x000ee2000c2e1d00 */
[----:B------:R-:W-:Y:S02]  /*0a50*/  P2R R69, PR, RZ, 0x4 ;  /* 0x00000004ff457803 */ /* 0x000fe40000000000 */
[----:B------:R-:W-:Y:S02]  /*0a60*/  P2R R79, PR, RZ, 0x2 ;  /* 0x00000002ff4f7803 */ /* 0x000fe40000000000 */
[----:B--2---:R-:W-:-:S04]  /*0a70*/  SEL R36, R36, 0xff800000, P0 ;  /* 0xff80000024247807 */ /* 0x004fc80000000000 */
[-C--:B------:R-:W-:Y:S02]  /*0a80*/  FSETP.GEU.AND P2, PT, R9, R36.reuse, PT ;  /* 0x000000240900720b */ /* 0x080fe40003f4e000 */
[----:B------:R-:W-:Y:S02]  /*0a90*/  FSETP.NAN.AND P1, PT, R36, R36, PT ;  /* 0x000000242400720b */ /* 0x000fe40003f28000 */
[----:B------:R-:W-:Y:S02]  /*0aa0*/  SEL R37, R37, 0xff800000, P0 ;  /* 0xff80000025257807 */ /* 0x000fe40000000000 */
[----:B------:R-:W-:-:S07]  /*0ab0*/  P2R R99, PR, RZ, 0x4 ;  /* 0x00000004ff637803 */ /* 0x000fce0000000000 */
[----:B------:R-:W-:Y:S02]  /*0ac0*/  @P2 SEL R36, R36, R9, P1 ;  /* 0x0000000924242207 */ /* 0x000fe40000800000 */
[-C--:B------:R-:W-:Y:S02]  /*0ad0*/  FSETP.GEU.AND P2, PT, R10, R37.reuse, PT ;  /* 0x000000250a00720b */ /* 0x080fe40003f4e000 */
[----:B------:R-:W-:Y:S02]  /*0ae0*/  FSETP.NAN.AND P1, PT, R37, R37, PT ;  /* 0x000000252500720b */ /* 0x000fe40003f28000 */
[----:B------:R-:W-:-:S09]  /*0af0*/  P2R R98, PR, RZ, 0x4 ;  /* 0x00000004ff627803 */ /* 0x000fd20000000000 */
[----:B------:R-:W-:Y:S02]  /*0b00*/  @P2 SEL R37, R37, R10, P1 ;  /* 0x0000000a25252207 */ /* 0x000fe40000800000 */
[----:B------:R-:W-:-:S04]  /*0b10*/  SEL R10, R38, 0xff800000, P0 ;  /* 0xff800000260a7807 */ /* 0x000fc80000000000 */
[-C--:B------:R-:W-:Y:S02]  /*0b20*/  FSETP.GEU.AND P2, PT, R11, R10.reuse, PT ;  /* 0x0000000a0b00720b */ /* 0x080fe40003f4e000 */
[----:B------:R-:W-:Y:S02]  /*0b30*/  FSETP.NAN.AND P1, PT, R10, R10, PT ;  /* 0x0000000a0a00720b */ /* 0x000fe40003f28000 */
[----:B------:R-:W-:Y:S02]  /*0b40*/  SEL R39, R39, 0xff800000, P0 ;  /* 0xff80000027277807 */ /* 0x000fe40000000000 */
[----:B------:R-:W-:-:S07]  /*0b50*/  P2R R85, PR, RZ, 0x4 ;  /* 0x00000004ff557803 */ /* 0x000fce0000000000 */
[----:B------:R-:W-:Y:S02]  /*0b60*/  @P2 SEL R10, R10, R11, P1 ;  /* 0x0000000b0a0a2207 */ /* 0x000fe40000800000 */
[-C--:B------:R-:W-:Y:S02]  /*0b70*/  FSETP.GEU.AND P2, PT, R16, R39.reuse, PT ;  /* 0x000000271000720b */ /* 0x080fe40003f4e000 */
[----:B------:R-:W-:Y:S02]  /*0b80*/  FSETP.NAN.AND P1, PT, R39, R39, PT ;  /* 0x000000272700720b */ /* 0x000fe40003f28000 */
[----:B---3--:R-:W-:Y:S02]  /*0b90*/  SEL R42, R42, 0xff800000, P0 ;  /* 0xff8000002a2a7807 */ /* 0x008fe40000000000 */
[----:B------:R-:W-:Y:S02]  /*0ba0*/  P2R R97, PR, RZ, 0x4 ;  /* 0x00000004ff617803 */ /* 0x000fe40000000000 */
[----:B------:R-:W-:-:S05]  /*0bb0*/  SEL R41, R41, 0xff800000, P0 ;  /* 0xff80000029297807 */ /* 0x000fca0000000000 */
[----:B------:R-:W-:Y:S02]  /*0bc0*/  @P2 SEL R39, R39, R16, P1 ;  /* 0x0000001027272207 */ /* 0x000fe40000800000 */
        /* <DEDUP_REMOVED lines=14> */
[----:B------:R-:W-:Y:S02]  /*0cb0*/  FSETP.NAN.AND P0, PT, R43, R43, PT ;  /* 0x0000002b2b00720b */ /* 0x000fe40003f08000 */
[----:B------:R-:W-:Y:S02]  /*0cc0*/  LOP3.LUT R6, R17, R14, RZ, 0xfc, !PT ;  /* 0x0000000e11067212 */ /* 0x000fe400078efcff */
[----:B------:R-:W-:Y:S02]  /*0cd0*/  P2R R75, PR, RZ, 0x2 ;  /* 0x00000002ff4b7803 */ /* 0x000fe40000000000 */
[----:B------:R-:W-:-:S05]  /*0ce0*/  LOP3.LUT R38, R34, 0x4, RZ, 0xfc, !PT ;  /* 0x0000000422267812 */ /* 0x000fca00078efcff */
[----:B------:R-:W-:Y:S02]  /*0cf0*/  @P1 SEL R43, R43, R18, P0 ;  /* 0x000000122b2b1207 */ /* 0x000fe40000000000 */
[----:B------:R-:W-:-:S04]  /*0d00*/  ISETP.GE.AND P0, PT, R34, 0x2d8, PT ;  /* 0x000002d82200780c */ /* 0x000fc80003f06270 */
[----:B------:R-:W-:Y:S01]  /*0d10*/  ISETP.GT.AND P1, PT, R6, -0x1, !P0 ;  /* 0xffffffff0600780c */ /* 0x000fe20004724270 */
[----:B------:R-:W-:-:S04]  /*0d20*/  IMAD.IADD R13, R38, 0x1, R21 ;  /* 0x00000001260d7824 */ /* 0x000fc800078e0215 */
[----:B------:R-:W-:-:S08]  /*0d30*/  IMAD.WIDE R4, R13, 0x4, R2 ;  /* 0x000000040d047825 */ /* 0x000fd000078e0202 */
[----:B------:R1:W2:Y:S01]  /*0d40*/  @P1 LDG.E.EL.128 R44, desc[UR6][R4.64] ;  /* 0x00000006042c1981 */ /* 0x0002a2000c2e1d00 */
[----:B------:R-:W-:Y:S01]  /*0d50*/  P2R R76, PR, RZ, 0x4 ;  /* 0x00000004ff4c7803 */ /* 0x000fe20000000000 */
[----:B------:R-:W-:-:S04]  /*0d60*/  IMAD.IADD R27, R34, 0x1, R21 ;  /* 0x00000001221b7824 */ /* 0x000fc800078e0215 */
[----:B-1----:R-:W-:Y:S01]  /*0d70*/  IMAD.WIDE R4, R27, 0x4, R2 ;  /* 0x000000041b047825 */ /* 0x002fe200078e0202 */
        /* <DEDUP_REMOVED lines=18> */
[----:B------:R-:W-:-:S09]  /*0ea0*/  CS2R R40, SRZ ;  /* 0x0000000000287805 */ /* 0x000fd2000001ff00 */
[----:B------:R-:W-:Y:S02]  /*0eb0*/  @P4 SEL R22, R22, R43, P2 ;  /* 0x0000002b16164207 */ /* 0x000fe40001000000 */
[----:B------:R-:W-:-:S06]  /*0ec0*/  CS2R R42, SRZ ;  /* 0x00000000002a7805 */ /* 0x000fcc000001ff00 */
[----:B------:R1:W2:Y:S01]  /*0ed0*/  @P1 LDG.E.EL.128 R40, desc[UR6][R4.64] ;  /* 0x0000000604281981 */ /* 0x0002a2000c2e1d00 */
[----:B------:R-:W-:Y:S02]  /*0ee0*/  P2R R67, PR, RZ, 0x10 ;  /* 0x00000010ff437803 */ /* 0x000fe40000000000 */
[----:B------:R-:W-:Y:S02]  /*0ef0*/  IADD3 R11, R21, 0x2d8, R34 ;  /* 0x000002d8150b7810 */ /* 0x000fe40007ffe022 */
[----:B------:R-:W-:Y:S02]  /*0f00*/  CS2R R6, SRZ ;  /* 0x0000000000067805 */ /* 0x000fe4000001ff00 */
[----:B-1----:R-:W-:Y:S02]  /*0f10*/  CS2R R4, SRZ ;  /* 0x0000000000047805 */ /* 0x002fe4000001ff00 */
[----:B--2---:R-:W-:Y:S02]  /*0f20*/  SEL R18, R43, 0xff800000, P1 ;  /* 0xff8000002b127807 */ /* 0x004fe40000800000 */
[----:B------:R-:W-:-:S02]  /*0f30*/  SEL R19, R42, 0xff800000, P1 ;  /* 0xff8000002a137807 */ /* 0x000fc40000800000 */
        /* <DEDUP_REMOVED lines=16> */
[----:B------:R-:W-:-:S04]  /*1040*/  ISETP.GT.AND P1, PT, R17, -0x1, !P3 ;  /* 0xffffffff1100780c */ /* 0x000fc80005f24270 */
[----:B------:R-:W-:Y:S01]  /*1050*/  ISETP.LT.AND P1, PT, R34, 0x2d8, P1 ;  /* 0x000002d82200780c */ /* 0x000fe20000f21270 */
[----:B------:R-:W-:-:S12]  /*1060*/  IMAD.WIDE R10, R11, 0x4, R2 ;  /* 0x000000040b0a7825 */ /* 0x000fd800078e0202 */
[----:B------:R1:W2:Y:S01]  /*1070*/  @P1 LDG.E.EL.128 R4, desc[UR6][R10.64] ;  /* 0x000000060a041981 */ /* 0x0002a2000c2e1d00 */
[----:B------:R-:W-:Y:S02]  /*1080*/  P2R R102, PR, RZ, 0x10 ;  /* 0x00000010ff667803 */ /* 0x000fe40000000000 */
[----:B------:R-:W-:Y:S02]  /*1090*/  P2R R101, PR, RZ, 0x4 ;  /* 0x00000004ff657803 */ /* 0x000fe40000000000 */
[----:B-1----:R-:W-:-:S05]  /*10a0*/  IADD3 R11, R21, 0x2dc, R34 ;  /* 0x000002dc150b7810 */ /* 0x002fca0007ffe022 */
[----:B------:R-:W-:Y:S01]  /*10b0*/  IMAD.WIDE R10, R11, 0x4, R2 ;  /* 0x000000040b0a7825 */ /* 0x000fe200078e0202 */
[----:B--2---:R-:W-:-:S04]  /*10c0*/  SEL R30, R4, 0xff800000, P1 ;  /* 0xff800000041e7807 */ /* 0x004fc80000800000 */
[-C--:B------:R-:W-:Y:S02]  /*10d0*/  FSETP.GEU.AND P4, PT, R9, R30.reuse, PT ;  /* 0x0000001e0900720b */ /* 0x080fe40003f8e000 */
[----:B------:R-:W-:Y:S02]  /*10e0*/  FSETP.NAN.AND P2, PT, R30, R30, PT ;  /* 0x0000001e1e00720b */ /* 0x000fe40003f48000 */
[----:B------:R-:W-:-:S09]  /*10f0*/  P2R R104, PR, RZ, 0x10 ;  /* 0x00000010ff687803 */ /* 0x000fd20000000000 */
[----:B------:R-:W-:Y:S02]  /*1100*/  @P4 SEL R30, R30, R9, P2 ;  /* 0x000000091e1e4207 */ /* 0x000fe40001000000 */
[----:B------:R-:W-:-:S04]  /*1110*/  SEL R9, R5, 0xff800000, P1 ;  /* 0xff80000005097807 */ /* 0x000fc80000800000 */
[-C--:B------:R-:W-:Y:S02]  /*1120*/  FSETP.GEU.AND P4, PT, R16, R9.reuse, PT ;  /* 0x000000091000720b */ /* 0x080fe40003f8e000 */
[----:B------:R-:W-:Y:S02]  /*1130*/  FSETP.NAN.AND P2, PT, R9, R9, PT ;  /* 0x000000090900720b */ /* 0x000fe40003f48000 */
[----:B------:R-:W-:-:S09]  /*1140*/  P2R R105, PR, RZ, 0x10 ;  /* 0x00000010ff697803 */ /* 0x000fd20000000000 */
[----:B------:R-:W-:Y:S02]  /*1150*/  @P4 SEL R9, R9, R16, P2 ;  /* 0x0000001009094207 */ /* 0x000fe40001000000 */
[----:B------:R-:W-:-:S04]  /*1160*/  SEL R16, R6, 0xff800000, P1 ;  /* 0xff80000006107807 */ /* 0x000fc80000800000 */
[-C--:B------:R-:W-:Y:S02]  /*1170*/  FSETP.GEU.AND P4, PT, R19, R16.reuse, PT ;  /* 0x000000101300720b */ /* 0x080fe40003f8e000 */
[----:B------:R-:W-:Y:S02]  /*1180*/  FSETP.NAN.AND P2, PT, R16, R16, PT ;  /* 0x000000101000720b */ /* 0x000fe40003f48000 */
[----:B------:R-:W-:-:S09]  /*1190*/  CS2R R4, SRZ ;  /* 0x0000000000047805 */ /* 0x000fd2000001ff00 */
[----:B------:R-:W-:Y:S02]  /*11a0*/  @P4 SEL R16, R16, R19, P2 ;  /* 0x0000001310104207 */ /* 0x000fe40001000000 */
[----:B------:R-:W-:Y:S02]  /*11b0*/  SEL R19, R7, 0xff800000, P1 ;  /* 0xff80000007137807 */ /* 0x000fe40000800000 */
[----:B------:R-:W-:-:S06]  /*11c0*/  CS2R R6, SRZ ;  /* 0x0000000000067805 */ /* 0x000fcc000001ff00 */
[----:B------:R1:W2:Y:S01]  /*11d0*/  @P1 LDG.E.EL.128 R4, desc[UR6][R10.64] ;  /* 0x000000060a041981 */ /* 0x0002a2000c2e1d00 */
[----:B------:R-:W-:Y:S02]  /*11e0*/  P2R R106, PR, RZ, 0x10 ;  /* 0x00000010ff6a7803 */ /* 0x000fe40000000000 */
[-C--:B------:R-:W-:Y:S02]  /*11f0*/  FSETP.GEU.AND P4, PT, R18, R19.reuse, PT ;  /* 0x000000131200720b */ /* 0x080fe40003f8e000 */
[----:B------:R-:W-:Y:S02]  /*1200*/  FSETP.NAN.AND P2, PT, R19, R19, PT ;  /* 0x000000131300720b */ /* 0x000fe40003f48000 */
[----:B------:R-:W-:-:S09]  /*1210*/  P2R R107, PR, RZ, 0x10 ;  /* 0x00000010ff6b7803 */ /* 0x000fd20000000000 */
[----:B------:R-:W-:Y:S01]  /*1220*/  @P4 SEL R19, R19, R18, P2 ;  /* 0x0000001213134207 */ /* 0x000fe20001000000 */
[----:B------:R-:W-:Y:S01]  /*1230*/  VIADD R17, R17, 0x1 ;  /* 0x0000000111117836 */ /* 0x000fe20000000000 */
[----:B-1----:R-:W-:-:S05]  /*1240*/  IADD3 R11, R21, 0x2aa8, R34 ;  /* 0x00002aa8150b7810 */ /* 0x002fca0007ffe022 */
[----:B------:R-:W-:Y:S01]  /*1250*/  IMAD.WIDE R10, R11, 0x4, R2 ;  /* 0x000000040b0a7825 */ /* 0x000fe200078e0202 */
[----:B--2---:R-:W-:Y:S02]  /*1260*/  SEL R32, R6, 0xff800000, P1 ;  /* 0xff80000006207807 */ /* 0x004fe40000800000 */
[----:B------:R-:W-:Y:S02]  /*1270*/  SEL R31, R5, 0xff800000, P1 ;  /* 0xff800000051f7807 */ /* 0x000fe40000800000 */
[----:B------:R-:W-:Y:S02]  /*1280*/  FSETP.GEU.AND P4, PT, R29, R32, PT ;  /* 0x000000201d00720b */ /* 0x000fe40003f8e000 */
[----:B------:R-:W-:Y:S02]  /*1290*/  FSETP.GEU.AND P2, PT, R20, R31, PT ;  /* 0x0000001f1400720b */ /* 0x000fe40003f4e000 */
[----:B------:R-:W-:Y:S02]  /*12a0*/  SEL R18, R4, 0xff800000, P1 ;  /* 0xff80000004127807 */ /* 0x000fe40000800000 */
[----:B------:R-:W-:-:S02]  /*12b0*/  SEL R33, R7, 0xff800000, P1 ;  /* 0xff80000007217807 */ /* 0x000fc40000800000 */
        /* <DEDUP_REMOVED lines=11> */
[----:B------:R-:W-:-:S09]  /*1370*/  P2R R86, PR, RZ, 0x4 ;  /* 0x00000004ff567803 */ /* 0x000fd20000000000 */
[----:B------:R-:W-:Y:S02]  /*1380*/  @P2 SEL R33, R33, R22, P1 ;  /* 0x0000001621212207 */ /* 0x000fe40000800000 */
[----:B------:R-:W-:-:S04]  /*1390*/  ISETP.GE.U32.AND P1, PT, R17, 0x10, PT ;  /* 0x000000101100780c */ /* 0x000fc80003f26070 */
[----:B------:R-:W-:-:S04]  /*13a0*/  ISETP.GT.AND P2, PT, R14, RZ, !P1 ;  /* 0x000000ff0e00720c */ /* 0x000fc80004f44270 */
[----:B------:R-:W-:Y:S02]  /*13b0*/  ISETP.LT.AND P2, PT, R34, 0x2d8, P2 ;  /* 0x000002d82200780c */ /* 0x000fe40001741270 */
[----:B------:R-:W-:Y:S02]  /*13c0*/  CS2R R4, SRZ ;  /* 0x0000000000047805 */ /* 0x000fe4000001ff00 */
[----:B------:R-:W-:-:S09]  /*13d0*/  CS2R R6, SRZ ;  /* 0x0000000000067805 */ /* 0x000fd2000001ff00 */
        /* <DEDUP_REMOVED lines=20> */
[----:B------:R-:W-:Y:S02]  /*1520*/  SEL R9, R4, 0xff800000, P2 ;  /* 0xff80000004097807 */ /* 0x000fe40001000000 */
[----:B------:R-:W-:-:S06]  /*1530*/  CS2R R4, SRZ ;  /* 0x0000000000047805 */ /* 0x000fcc000001ff00 */
[----:B------:R1:W2:Y:S01]  /*1540*/  @P2 LDG.E.EL.128 R4, desc[UR6][R10.64] ;  /* 0x000000060a042981 */ /* 0x0002a2000c2e1d00 */
[----:B------:R-:W-:-:S04]  /*1550*/  ISETP.GT.AND P1, PT, R14, -0x1, !P1 ;  /* 0xffffffff0e00780c */ /* 0x000fc80004f24270 */
[----:B------:R-:W-:Y:S02]  /*1560*/  ISETP.LT.AND P1, PT, R34, 0x2d8, P1 ;  /* 0x000002d82200780c */ /* 0x000fe40000f21270 */
[----:B-1----:R-:W-:-:S05]  /*1570*/  IADD3 R11, R21, 0x2d80, R34 ;  /* 0x00002d80150b7810 */ /* 0x002fca0007ffe022 */
[----:B------:R-:W-:Y:S01]  /*1580*/  IMAD.WIDE R10, R11, 0x4, R2 ;  /* 0x000000040b0a7825 */ /* 0x000fe200078e0202 */
[----:B------:R-:W-:Y:S02]  /*1590*/  P2R R110, PR, RZ, 0x20 ;  /* 0x00000020ff6e7803 */ /* 0x000fe40000000000 */
[-C--:B------:R-:W-:Y:S02]  /*15a0*/  FSETP.GEU.AND P5, PT, R30, R9.reuse, PT ;  /* 0x000000091e00720b */ /* 0x080fe40003fae000 */
[----:B------:R-:W-:Y:S02]  /*15b0*/  FSETP.NAN.AND P4, PT, R9, R9, PT ;  /* 0x000000090900720b */ /* 0x000fe40003f88000 */
[----:B------:R-:W-:-:S09]  /*15c0*/  P2R R111, PR, RZ, 0x20 ;  /* 0x00000020ff6f7803 */ /* 0x000fd20000000000 */
[----:B------:R-:W-:Y:S02]  /*15d0*/  @P5 SEL R9, R9, R30, P4 ;  /* 0x0000001e09095207 */ /* 0x000fe40002000000 */
[----:B--2---:R-:W-:Y:S02]  /*15e0*/  SEL R23, R4, 0xff800000, P2 ;  /* 0xff80000004177807 */ /* 0x004fe40001000000 */
[----:B------:R-:W-:Y:S02]  /*15f0*/  SEL R36, R5, 0xff800000, P2 ;  /* 0xff80000005247807 */ /* 0x000fe40001000000 */
[----:B------:R-:W-:Y:S02]  /*1600*/  CS2R R4, SRZ ;  /* 0x0000000000047805 */ /* 0x000fe4000001ff00 */
[----:B------:R-:W-:Y:S02]  /*1610*/  SEL R35, R6, 0xff800000, P2 ;  /* 0xff80000006237807 */ /* 0x000fe40001000000 */
[----:B------:R-:W-:-:S02]  /*1620*/  SEL R37, R7, 0xff800000, P2 ;  /* 0xff80000007257807 */ /* 0x000fc40001000000 */
[----:B------:R-:W-:-:S06]  /*1630*/  CS2R R6, SRZ ;  /* 0x0000000000067805 */ /* 0x000fcc000001ff00 */
[----:B------:R1:W2:Y:S01]  /*1640*/  @P1 LDG.E.EL.128 R4, desc[UR6][R10.64] ;  /* 0x000000060a041981 */ /* 0x0002a2000c2e1d00 */
[-C--:B------:R-:W-:Y:S02]  /*1650*/  FSETP.GEU.AND P5, PT, R18, R23.reuse, PT ;  /* 0x000000171200720b */ /* 0x080fe40003fae000 */
[----:B------:R-:W-:Y:S02]  /*1660*/  FSETP.GEU.AND P4, PT, R31, R36, PT ;  /* 0x000000241f00720b */ /* 0x000fe40003f8e000 */
[----:B------:R-:W-:Y:S02]  /*1670*/  FSETP.NAN.AND P2, PT, R23, R23, PT ;  /* 0x000000171700720b */ /* 0x000fe40003f48000 */
[----:B------:R-:W-:-:S07]  /*1680*/  P2R R91, PR, RZ, 0x10 ;  /* 0x00000010ff5b7803 */ /* 0x000fce0000000000 */
[----:B------:R-:W-:Y:S02]  /*1690*/  @P5 SEL R23, R23, R18, P2 ;  /* 0x0000001217175207 */ /* 0x000fe40001000000 */
[----:B------:R-:W-:-:S04]  /*16a0*/  FSETP.NAN.AND P2, PT, R36, R36, PT ;  /* 0x000000242400720b */ /* 0x000fc80003f48000 */
[----:B------:R-:W-:Y:S02]  /*16b0*/  @P4 SEL R36, R36, R31, P2 ;  /* 0x0000001f24244207 */ /* 0x000fe40001000000 */
        /* <DEDUP_REMOVED lines=32> */
[----:B------:R-:W-:Y:S02]  /*18c0*/  @P4 SEL R20, R20, R22, P2 ;  /* 0x0000001614144207 */ /* 0x000fe40001000000 */
[----:B------:R-:W-:Y:S02]  /*18d0*/  SHF.R.S32.HI R8, RZ, 0x4, R8 ;  /* 0x00000004ff087819 */ /* 0x000fe40000011408 */
[----:B------:R-:W-:Y:S01]  /*18e0*/  P2R R90, PR, RZ, 0x20 ;  /* 0x00000020ff5a7803 */ /* 0x000fe20000000000 */
[----:B------:R-:W-:Y:S01]  /*18f0*/  IMAD R33, R15, 0x2d8, R34 ;  /* 0x000002d80f217824 */ /* 0x000fe200078e0222 */
[----:B-1----:R-:W-:Y:S02]  /*1900*/  CS2R R10, SRZ ;  /* 0x00000000000a7805 */ /* 0x002fe4000001ff00 */
[----:B--2---:R-:W-:Y:S02]  /*1910*/  SEL R29, R6, 0xff800000, P1 ;  /* 0xff800000061d7807 */ /* 0x004fe40000800000 */
[----:B------:R-:W-:-:S02]  /*1920*/  SEL R31, R5, 0xff800000, P1 ;  /* 0xff800000051f7807 */ /* 0x000fc40000800000 */
[----:B------:R-:W-:Y:S02]  /*1930*/  FSETP.GEU.AND P4, PT, R35, R29, PT ;  /* 0x0000001d2300720b */ /* 0x000fe40003f8e000 */
        /* <DEDUP_REMOVED lines=8> */
[----:B------:R-:W-:Y:S02]  /*19c0*/  FSETP.GEU.AND P2, PT, R23, R30, PT ;  /* 0x0000001e1700720b */ /* 0x000fe40003f4e000 */
[----:B------:R-:W-:-:S04]  /*19d0*/  LEA.HI R4, R8, R8, RZ, 0x4 ;  /* 0x0000000808047211 */ /* 0x000fc800078f20ff */
[----:B------:R-:W-:Y:S02]  /*19e0*/  LOP3.LUT R35, R4, 0xfffffff0, RZ, 0xc0, !PT ;  /* 0xfffffff004237812 */ /* 0x000fe400078ec0ff */
[----:B------:R-:W-:-:S03]  /*19f0*/  FSETP.NAN.AND P1, PT, R30, R30, PT ;  /* 0x0000001e1e00720b */ /* 0x000fc60003f28000 */
[----:B------:R-:W-:Y:S01]  /*1a00*/  IMAD.IADD R35, R8, 0x1, -R35 ;  /* 0x0000000108237824 */ /* 0x000fe200078e0a23 */
[----:B------:R-:W-:Y:S02]  /*1a10*/  P2R R94, PR, RZ, 0x4 ;  /* 0x00000004ff5e7803 */ /* 0x000fe40000000000 */
[----:B------:R-:W-:Y:S02]  /*1a20*/  @P2 SEL R30, R30, R23, P1 ;  /* 0x000000171e1e2207 */ /* 0x000fe40000800000 */
[----:B------:R-:W-:Y:S02]  /*1a30*/  FSETP.GEU.AND P2, PT, R37, R32, PT ;  /* 0x000000202500720b */ /* 0x000fe40003f4e000 */
[----:B------:R-:W-:-:S04]  /*1a40*/  ISETP.GT.AND P5, PT, R35, RZ, PT ;  /* 0x000000ff2300720c */ /* 0x000fc80003fa4270 */
[C---:B------:R-:W-:Y:S02]  /*1a50*/  ISETP.GT.AND P6, PT, R14.reuse, RZ, P5 ;  /* 0x000000ff0e00720c */ /* 0x040fe40002fc4270 */
[----:B------:R-:W-:Y:S02]  /*1a60*/  ISETP.GT.AND P5, PT, R14, -0x1, P5 ;  /* 0xffffffff0e00780c */ /* 0x000fe40002fa4270 */
[----:B------:R-:W-:Y:S02]  /*1a70*/  FSETP.NAN.AND P1, PT, R32, R32, PT ;  /* 0x000000202000720b */ /* 0x000fe40003f28000 */
[C---:B------:R-:W-:Y:S02]  /*1a80*/  ISETP.LT.AND P6, PT, R34.reuse, 0x2d8, P6 ;  /* 0x000002d82200780c */ /* 0x040fe400037c1270 */
[----:B------:R-:W-:Y:S01]  /*1a90*/  ISETP.LT.AND P5, PT, R34, 0x2d8, P5 ;  /* 0x000002d82200780c */ /* 0x000fe20002fa1270 */
[C---:B------:R-:W-:Y:S01]  /*1aa0*/  VIADD R23, R33.reuse, 0xffffcfac ;  /* 0xffffcfac21177836 */ /* 0x040fe20000000000 */
[----:B------:R-:W-:Y:S01]  /*1ab0*/  @P2 SEL R32, R32, R37, P1 ;  /* 0x0000002520202207 */ /* 0x000fe20000800000 */
[----:B------:R-:W-:Y:S01]  /*1ac0*/  VIADD R37, R33, 0xffffd284 ;  /* 0xffffd28421257836 */ /* 0x000fe20000000000 */
[----:B------:R-:W-:-:S02]  /*1ad0*/  CS2R R4, SRZ ;  /* 0x0000000000047805 */ /* 0x000fc4000001ff00 */
[----:B------:R-:W-:Y:S02]  /*1ae0*/  CS2R R6, SRZ ;  /* 0x0000000000067805 */ /* 0x000fe4000001ff00 */
[----:B------:R-:W-:Y:S01]  /*1af0*/  CS2R R8, SRZ ;  /* 0x0000000000087805 */ /* 0x000fe2000001ff00 */
[----:B------:R-:W-:-:S04]  /*1b00*/  IMAD.WIDE R22, R23, 0x4, R2 ;  /* 0x0000000417167825 */ /* 0x000fc800078e0202 */
[----:B------:R-:W-:Y:S01]  /*1b10*/  IMAD.WIDE R36, R37, 0x4, R2 ;  /* 0x0000000425247825 */ /* 0x000fe200078e0202 */
[----:B------:R-:W2:Y:S04]  /*1b20*/  @P6 LDG.E.EL.128 R4, desc[UR6][R22.64] ;  /* 0x0000000616046981 */ /* 0x000ea8000c2e1d00 */
[----:B------:R-:W3:Y:S01]  /*1b30*/  @P5 LDG.E.EL.128 R8, desc[UR6][R36.64] ;  /* 0x0000000624085981 */ /* 0x000ee2000c2e1d00 */
[----:B------:R-:W-:Y:S02]  /*1b40*/  P2R R93, PR, RZ, 0x4 ;  /* 0x00000004ff5d7803 */ /* 0x000fe40000000000 */
[----:B--2---:R-:W-:Y:S02]  /*1b50*/  SEL R4, R4, 0xff800000, P6 ;  /* 0xff80000004047807 */ /* 0x004fe40003000000 */
[----:B---3--:R-:W-:-:S04]  /*1b60*/  SEL R39, R8, 0xff800000, P5 ;  /* 0xff80000008277807 */ /* 0x008fc80002800000 */
[C---:B------:R-:W-:Y:S02]  /*1b70*/  FSETP.GT.AND P2, PT, R39.reuse, R4, PT ;  /* 0x000000042700720b */ /* 0x040fe40003f44000 */
[----:B------:R-:W-:Y:S02]  /*1b80*/  FSETP.NAN.AND P1, PT, R39, R39, PT ;  /* 0x000000272700720b */ /* 0x000fe40003f28000 */
[----:B------:R-:W-:Y:S02]  /*1b90*/  SEL R5, R5, 0xff800000, P6 ;  /* 0xff80000005057807 */ /* 0x000fe40003000000 */
[----:B------:R-:W-:Y:S02]  /*1ba0*/  SEL R40, R9, 0xff800000, P5 ;  /* 0xff80000009287807 */ /* 0x000fe40002800000 */
[----:B------:R-:W-:-:S05]  /*1bb0*/  P2R R116, PR, RZ, 0x4 ;  /* 0x00000004ff747803 */ /* 0x000fca0000000000 */
[----:B------:R-:W-:Y:S02]  /*1bc0*/  @!P2 SEL R39, R39, R4, P1 ;  /* 0x000000042727a207 */ /* 0x000fe40000800000 */
[C---:B------:R-:W-:Y:S02]  /*1bd0*/  FSETP.GT.AND P2, PT, R40.reuse, R5, PT ;  /* 0x000000052800720b */ /* 0x040fe40003f44000 */
[----:B------:R-:W-:Y:S02]  /*1be0*/  FSETP.NAN.AND P1, PT, R40, R40, PT ;  /* 0x000000282800720b */ /* 0x000fe40003f28000 */
[----:B------:R-:W-:Y:S02]  /*1bf0*/  SEL R10, R10, 0xff800000, P5 ;  /* 0xff8000000a0a7807 */ /* 0x000fe40002800000 */
[----:B------:R-:W-:-:S07]  /*1c00*/  P2R R117, PR, RZ, 0x4 ;  /* 0x00000004ff757803 */ /* 0x000fce0000000000 */
[----:B------:R-:W-:Y:S02]  /*1c10*/  @!P2 SEL R40, R40, R5, P1 ;  /* 0x000000052828a207 */ /* 0x000fe40000800000 */
[----:B------:R-:W-:-:S04]  /*1c20*/  SEL R5, R6, 0xff800000, P6 ;  /* 0xff80000006057807 */ /* 0x000fc80003000000 */
[C---:B------:R-:W-:Y:S02]  /*1c30*/  FSETP.GT.AND P2, PT, R10.reuse, R5, PT ;  /* 0x000000050a00720b */ /* 0x040fe40003f44000 */
[----:B------:R-:W-:Y:S02]  /*1c40*/  FSETP.NAN.AND P1, PT, R10, R10, PT ;  /* 0x0000000a0a00720b */ /* 0x000fe40003f28000 */
[----:B------:R-:W-:Y:S02]  /*1c50*/  SEL R4, R7, 0xff800000, P6 ;  /* 0xff80000007047807 */ /* 0x000fe40003000000 */
[----:B------:R-:W-:Y:S02]  /*1c60*/  SEL R11, R11, 0xff800000, P5 ;  /* 0xff8000000b0b7807 */ /* 0x000fe40002800000 */
[----:B------:R-:W-:-:S05]  /*1c70*/  P2R R118, PR, RZ, 0x4 ;  /* 0x00000004ff767803 */ /* 0x000fca0000000000 */
[----:B------:R-:W-:Y:S02]  /*1c80*/  @!P2 SEL R10, R10, R5, P1 ;  /* 0x000000050a0aa207 */ /* 0x000fe40000800000 */
[C---:B------:R-:W-:Y:S02]  /*1c90*/  FSETP.GT.AND P2, PT, R11.reuse, R4, PT ;  /* 0x000000040b00720b */ /* 0x040fe40003f44000 */
[----:B------:R-:W-:Y:S01]  /*1ca0*/  FSETP.NAN.AND P1, PT, R11, R11, PT ;  /* 0x0000000b0b00720b */ /* 0x000fe20003f28000 */
[----:B------:R-:W-:-:S10]  /*1cb0*/  VIADD R9, R33, 0xffffd55c ;  /* 0xffffd55c21097836 */ /* 0x000fd40000000000 */
[----:B------:R-:W-:Y:S02]  /*1cc0*/  @!P2 SEL R11, R11, R4, P1 ;  /* 0x000000040b0ba207 */ /* 0x000fe40000800000 */
[----:B------:R-:W-:-:S04]  /*1cd0*/  ISETP.GT.AND P1, PT, R35, RZ, !P3 ;  /* 0x000000ff2300720c */ /* 0x000fc80005f24270 */
[----:B------:R-:W-:Y:S02]  /*1ce0*/  ISETP.LT.AND P1, PT, R34, 0x2d8, P1 ;  /* 0x000002d82200780c */ /* 0x000fe40000f21270 */
[----:B------:R-:W-:Y:S02]  /*1cf0*/  CS2R R4, SRZ ;  /* 0x0000000000047805 */ /* 0x000fe4000001ff00 */
[----:B------:R-:W-:Y:S01]  /*1d00*/  CS2R R6, SRZ ;  /* 0x0000000000067805 */ /* 0x000fe2000001ff00 */
[----:B------:R-:W-:-:S08]  /*1d10*/  IMAD.WIDE R8, R9, 0x4, R2 ;  /* 0x0000000409087825 */ /* 0x000fd000078e0202 */
[----:B------:R1:W2:Y:S01]  /*1d20*/  @P1 LDG.E.EL.128 R4, desc[UR6][R8.64] ;  /* 0x0000000608041981 */ /* 0x0002a2000c2e1d00 */
[----:B------:R-:W-:Y:S02]  /*1d30*/  P2R R96, PR, RZ, 0x10 ;  /* 0x00000010ff607803 */ /* 0x000fe40000000000 */
[----:B------:R-:W-:Y:S01]  /*1d40*/  P2R R119, PR, RZ, 0x4 ;  /* 0x00000004ff777803 */ /* 0x000fe20000000000 */
[----:B-1----:R-:W-:-:S04]  /*1d50*/  VIADD R9, R33, 0xfffffd2c ;  /* 0xfffffd2c21097836 */ /* 0x002fc80000000000 */
        /* <DEDUP_REMOVED lines=25> */
[----:B------:R-:W2:Y:S01]  /*1ef0*/  @P2 LDG.E.EL.128 R4, desc[UR6][R8.64] ;  /* 0x0000000608042981 */ /* 0x000ea2000c2e1d00 */
[----:B------:R-:W-:Y:S02]  /*1f00*/  P2R R44, PR, RZ, 0x20 ;  /* 0x00000020ff2c7803 */ /* 0x000fe40000000000 */
[----:B------:R-:W-:Y:S02]  /*1f10*/  P2R R123, PR, RZ, 0x10 ;  /* 0x00000010ff7b7803 */ /* 0x000fe40000000000 */
        /* <DEDUP_REMOVED lines=16> */
[-C--:B------:R-:W-:Y:S01]  /*2020*/  FSETP.GEU.AND P5, PT, R22, R37.reuse, PT ;  /* 0x000000251600720b */ /* 0x080fe20003fae000 */
[----:B------:R-:W-:Y:S01]  /*2030*/  IMAD R23, R15, 0x2d8, R38 ;  /* 0x000002d80f177824 */ /* 0x000fe200078e0226 */
[----:B------:R-:W-:Y:S02]  /*2040*/  FSETP.NAN.AND P4, PT, R37, R37, PT ;  /* 0x000000252500720b */ /* 0x000fe40003f88000 */
[----:B------:R-:W-:Y:S02]  /*2050*/  LOP3.LUT R15, R35, R14, RZ, 0xfc, !PT ;  /* 0x0000000e230f7212 */ /* 0x000fe400078efcff */
[----:B------:R-:W-:-:S07]  /*2060*/  CS2R R4, SRZ ;  /* 0x0000000000047805 */ /* 0x000fce000001ff00 */
[----:B------:R-:W-:Y:S02]  /*2070*/  @P5 SEL R37, R37, R22, P4 ;  /* 0x0000001625255207 */ /* 0x000fe40002000000 */
[----:B------:R-:W-:Y:S02]  /*2080*/  ISETP.GT.AND P4, PT, R15, -0x1, !P0 ;  /* 0xffffffff0f00780c */ /* 0x000fe40004784270 */
[----:B------:R-:W-:Y:S01]  /*2090*/  CS2R R6, SRZ ;  /* 0x0000000000067805 */ /* 0x000fe2000001ff00 */
[----:B------:R-:W-:-:S10]  /*20a0*/  IMAD.WIDE R8, R23, 0x4, R2 ;  /* 0x0000000417087825 */ /* 0x000fd400078e0202 */
        /* <DEDUP_REMOVED lines=18> */
[----:B------:R-:W-:-:S09]  /*21d0*/  SEL R42, R7, 0xff800000, P4 ;  /* 0xff800000072a7807 */ /* 0x000fd20002000000 */
[----:B------:R-:W-:Y:S02]  /*21e0*/  @P6 SEL R40, R40, R11, P5 ;  /* 0x0000000b28286207 */ /* 0x000fe40002800000 */
[-C--:B------:R-:W-:Y:S02]  /*21f0*/  FSETP.GEU.AND P5, PT, R37, R42.reuse, PT ;  /* 0x0000002a2500720b */ /* 0x080fe40003fae000 */
[----:B------:R-:W-:Y:S02]  /*2200*/  P2R R130, PR, RZ, 0x40 ;  /* 0x00000040ff827803 */ /* 0x000fe40000000000 */
[----:B------:R-:W-:Y:S02]  /*2210*/  FSETP.NAN.AND P6, PT, R42, R42, PT ;  /* 0x0000002a2a00720b */ /* 0x000fe40003fc8000 */
[----:B------:R-:W-:-:S07]  /*2220*/  CS2R R4, SRZ ;  /* 0x0000000000047805 */ /* 0x000fce000001ff00 */
[----:B------:R-:W-:Y:S02]  /*2230*/  @P5 SEL R42, R42, R37, P6 ;  /* 0x000000252a2a5207 */ /* 0x000fe40003000000 */
[----:B------:R-:W-:Y:S02]  /*2240*/  ISETP.NE.AND P6, PT, R45, RZ, PT ;  /* 0x000000ff2d00720c */ /* 0x000fe40003fc5270 */
[----:B------:R-:W-:-:S11]  /*2250*/  CS2R R6, SRZ ;  /* 0x0000000000067805 */ /* 0x000fd6000001ff00 */
[----:B------:R-:W2:Y:S01]  /*2260*/  @P6 LDG.E.EL.128 R4, desc[UR6][R8.64] ;  /* 0x0000000608046981 */ /* 0x000ea2000c2e1d00 */
[----:B------:R-:W-:Y:S02]  /*2270*/  P2R R131, PR, RZ, 0x20 ;  /* 0x00000020ff837803 */ /* 0x000fe40000000000 */
[----:B------:R-:W-:Y:S01]  /*2280*/  ISETP.NE.AND P5, PT, R44, RZ, PT ;  /* 0x000000ff2c00720c */ /* 0x000fe20003fa5270 */
[----:B------:R-:W-:-:S04]  /*2290*/  VIADD R11, R33, 0xffffd280 ;  /* 0xffffd280210b7836 */ /* 0x000fc80000000000 */
[----:B------:R-:W-:Y:S01]  /*22a0*/  IMAD.WIDE R10, R11, 0x4, R2 ;  /* 0x000000040b0a7825 */ /* 0x000fe200078e0202 */
[----:B--2---:R-:W-:Y:S02]  /*22b0*/  SEL R38, R4, 0xff800000, P6 ;  /* 0xff80000004267807 */ /* 0x004fe40003000000 */
[----:B------:R-:W-:Y:S02]  /*22c0*/  SEL R39, R5, 0xff800000, P6 ;  /* 0xff80000005277807 */ /* 0x000fe40003000000 */
[----:B------:R-:W-:Y:S02]  /*22d0*/  CS2R R4, SRZ ;  /* 0x0000000000047805 */ /* 0x000fe4000001ff00 */
[----:B------:R-:W-:Y:S02]  /*22e0*/  SEL R45, R6, 0xff800000, P6 ;  /* 0xff800000062d7807 */ /* 0x000fe40003000000 */
[----:B------:R-:W-:Y:S02]  /*22f0*/  SEL R44, R7, 0xff800000, P6 ;  /* 0xff800000072c7807 */ /* 0x000fe40003000000 */
[----:B------:R-:W-:-:S06]  /*2300*/  CS2R R6, SRZ ;  /* 0x0000000000067805 */ /* 0x000fcc000001ff00 */
[----:B------:R-:W2:Y:S01]  /*2310*/  @P5 LDG.E.EL.128 R4, desc[UR6][R10.64] ;  /* 0x000000060a045981 */ /* 0x000ea2000c2e1d00 */
        /* <DEDUP_REMOVED lines=8> */
[----:B------:R1:W2:Y:S01]  /*23a0*/  @P1 LDG.E.EL.128 R4, desc[UR6][R8.64] ;  /* 0x0000000608041981 */ /* 0x0002a2000c2e1d00 */
[C---:B------:R-:W-:Y:S02]  /*23b0*/  FSETP.GT.AND P6, PT, R22.reuse, R39, PT ;  /* 0x000000271600720b */ /* 0x040fe40003fc4000 */
[----:B------:R-:W-:Y:S02]  /*23c0*/  FSETP.NAN.AND P5, PT, R22, R22, PT ;  /* 0x000000161600720b */ /* 0x000fe40003fa8000 */
[----:B------:R-:W-:-:S09]  /*23d0*/  P2R R132, PR, RZ, 0x40 ;  /* 0x00000040ff847803 */ /* 0x000fd20000000000 */
[----:B------:R-:W-:Y:S02]  /*23e0*/  @!P6 SEL R22, R22, R39, P5 ;  /* 0x000000271616e207 */ /* 0x000fe40002800000 */
        /* <DEDUP_REMOVED lines=9> */
[----:B------:R-:W-:Y:S01]  /*2480*/  FSETP.NAN.AND P5, PT, R15, R15, PT ;  /* 0x0000000f0f00720b */ /* 0x000fe20003fa8000 */
[----:B-1----:R-:W-:-:S04]  /*2490*/  VIADD R9, R33, 0xfffffd28 ;  /* 0xfffffd2821097836 */ /* 0x002fc80000000000 */
[----:B------:R-:W-:-:S06]  /*24a0*/  IMAD.WIDE R8, R9, 0x4, R2 ;  /* 0x0000000409087825 */ /* 0x000fcc00078e0202 */
[----:B------:R-:W-:Y:S02]  /*24b0*/  @!P6 SEL R15, R15, R38, P5 ;  /* 0x000000260f0fe207 */ /* 0x000fe40002800000 */
[----:B--2---:R-:W-:Y:S02]  /*24c0*/  SEL R38, R7, 0xff800000, P1 ;  /* 0xff80000007267807 */ /* 0x004fe40000800000 */
[----:B------:R-:W-:Y:S02]  /*24d0*/  SEL R10, R4, 0xff800000, P1 ;  /* 0xff800000040a7807 */ /* 0x000fe40000800000 */
[----:B------:R-:W-:Y:S02]  /*24e0*/  SEL R11, R5, 0xff800000, P1 ;  /* 0xff800000050b7807 */ /* 0x000fe40000800000 */
[----:B------:R-:W-:Y:S02]  /*24f0*/  CS2R R4, SRZ ;  /* 0x0000000000047805 */ /* 0x000fe4000001ff00 */
[----:B------:R-:W-:-:S02]  /*2500*/  SEL R39, R6, 0xff800000, P1 ;  /* 0xff80000006277807 */ /* 0x000fc40000800000 */
[----:B------:R-:W-:-:S06]  /*2510*/  CS2R R6, SRZ ;  /* 0x0000000000067805 */ /* 0x000fcc000001ff00 */
[----:B------:R1:W2:Y:S01]  /*2520*/  @P2 LDG.E.EL.128 R4, desc[UR6][R8.64] ;  /* 0x0000000608042981 */ /* 0x0002a2000c2e1d00 */
[----:B------:R-:W-:Y:S02]  /*2530*/  P2R R133, PR, RZ, 0x40 ;  /* 0x00000040ff857803 */ /* 0x000fe40000000000 */
        /* <DEDUP_REMOVED lines=12> */
[----:B------:R-:W-:Y:S01]  /*2600*/  FSETP.NAN.AND P1, PT, R11, R11, PT ;  /* 0x0000000b0b00720b */ /* 0x000fe20003f28000 */
[----:B-1----:R-:W-:-:S10]  /*2610*/  IMAD.WIDE R8, R33, 0x4, R2 ;  /* 0x0000000421087825 */ /* 0x002fd400078e0202 */
        /* <DEDUP_REMOVED lines=23> */
[----:B------:R-:W-:Y:S01]  /*2790*/  @P2 SEL R37, R37, R38, P1 ;  /* 0x0000002625252207 */ /* 0x000fe20000800000 */
        /* <DEDUP_REMOVED lines=21> */
[----:B------:R-:W-:-:S04]  /*28f0*/  ISETP.GT.AND P1, PT, R35, -0x1, !P3 ;  /* 0xffffffff2300780c */ /* 0x000fc80005f24270 */
[----:B------:R-:W-:Y:S02]  /*2900*/  ISETP.LT.AND P1, PT, R34, 0x2d8, P1 ;  /* 0x000002d82200780c */ /* 0x000fe40000f21270 */
[----:B------:R-:W-:Y:S02]  /*2910*/  CS2R R4, SRZ ;  /* 0x0000000000047805 */ /* 0x000fe4000001ff00 */
[----:B------:R-:W-:-:S09]  /*2920*/  CS2R R6, SRZ ;  /* 0x0000000000067805 */ /* 0x000fd2000001ff00 */
[----:B------:R1:W2:Y:S01]  /*2930*/  @P1 LDG.E.EL.128 R4, desc[UR6][R8.64] ;  /* 0x0000000608041981 */ /* 0x0002a2000c2e1d00 */
[----:B------:R-:W-:Y:S01]  /*2940*/  P2R R148, PR, RZ, 0x4 ;  /* 0x00000004ff947803 */ /* 0x000fe20000000000 */
[----:B-1----:R-:W-:-:S04]  /*2950*/  VIADD R9, R33, 0x2dc ;  /* 0x000002dc21097836 */ /* 0x002fc80000000000 */
[----:B------:R-:W-:Y:S01]  /*2960*/  IMAD.WIDE R8, R9, 0x4, R2 ;  /* 0x0000000409087825 */ /* 0x000fe200078e0202 */
[----:B--2---:R-:W-:-:S04]  /*2970*/  SEL R15, R4, 0xff800000, P1 ;  /* 0xff800000040f7807 */ /* 0x004fc80000800000 */
[-C--:B------:R-:W-:Y:S02]  /*2980*/  FSETP.GEU.AND P4, PT, R10, R15.reuse, PT ;  /* 0x0000000f0a00720b */ /* 0x080fe40003f8e000 */
[----:B------:R-:W-:Y:S02]  /*2990*/  FSETP.NAN.AND P2, PT, R15, R15, PT ;  /* 0x0000000f0f00720b */ /* 0x000fe40003f48000 */
[----:B------:R-:W-:Y:S02]  /*29a0*/  SEL R22, R6, 0xff800000, P1 ;  /* 0xff80000006167807 */ /* 0x000fe40000800000 */
[----:B------:R-:W-:Y:S02]  /*29b0*/  SEL R37, R7, 0xff800000, P1 ;  /* 0xff80000007257807 */ /* 0x000fe40000800000 */
[----:B------:R-:W-:-:S05]  /*29c0*/  CS2R R6, SRZ ;  /* 0x0000000000067805 */ /* 0x000fca000001ff00 */
[----:B------:R-:W-:Y:S02]  /*29d0*/  @P4 SEL R15, R15, R10, P2 ;  /* 0x0000000a0f0f4207 */ /* 0x000fe40001000000 */
[----:B------:R-:W-:Y:S02]  /*29e0*/  SEL R10, R5, 0xff800000, P1 ;  /* 0xff800000050a7807 */ /* 0x000fe40000800000 */
[----:B------:R-:W-:-:S06]  /*29f0*/  CS2R R4, SRZ ;  /* 0x0000000000047805 */ /* 0x000fcc000001ff00 */
[----:B------:R1:W2:Y:S01]  /*2a00*/  @P1 LDG.E.EL.128 R4, desc[UR6][R8.64] ;  /* 0x0000000608041981 */ /* 0x0002a2000c2e1d00 */
        /* <DEDUP_REMOVED lines=12> */
[----:B------:R-:W-:Y:S02]  /*2ad0*/  VIADD R11, R35, 0x1 ;  /* 0x00000001230b7836 */ /* 0x000fe40000000000 */
[----:B-1----:R-:W-:-:S04]  /*2ae0*/  VIADD R9, R33, 0x2aa8 ;  /* 0x00002aa821097836 */ /* 0x002fc80000000000 */
        /* <DEDUP_REMOVED lines=50> */
[----:B------:R-:W-:Y:S02]  /*2e10*/  ISETP.GT.AND P1, PT, R14, -0x1, !P1 ;  /* 0xffffffff0e00780c */ /* 0x000fe40004f24270 */
[----:B------:R-:W-:Y:S02]  /*2e20*/  FSETP.NAN.AND P3, PT, R10, R10, PT ;  /* 0x0000000a0a00720b */ /* 0x000fe40003f68000 */
[----:B------:R-:W-:Y:S01]  /*2e30*/  ISETP.LT.AND P1, PT, R34, 0x2d8, P1 ;  /* 0x000002d82200780c */ /* 0x000fe20000f21270 */
[----:B-1----:R-:W-:-:S06]  /*2e40*/  VIADD R9, R33, 0x2d80 ;  /* 0x00002d8021097836 */ /* 0x002fcc0000000000 */
[----:B------:R-:W-:Y:S01]  /*2e50*/  @P4 SEL R10, R10, R15, P3 ;  /* 0x0000000f0a0a4207 */ /* 0x000fe20001800000 */
[----:B------:R-:W-:Y:S01]  /*2e60*/  IMAD.WIDE R8, R9, 0x4, R2 ;  /* 0x0000000409087825 */ /* 0x000fe200078e0202 */
[----:B------:R-:W-:Y:S02]  /*2e70*/  P2R R158, PR, RZ, 0x10 ;  /* 0x00000010ff9e7803 */ /* 0x000fe40000000000 */
[----:B--2---:R-:W-:Y:S02]  /*2e80*/  SEL R22, R4, 0xff800000, P2 ;  /* 0xff80000004167807 */ /* 0x004fe40001000000 */
[----:B------:R-:W-:Y:S02]  /*2e90*/  SEL R15, R5, 0xff800000, P2 ;  /* 0xff800000050f7807 */ /* 0x000fe40001000000 */
[----:B------:R-:W-:Y:S02]  /*2ea0*/  CS2R R4, SRZ ;  /* 0x0000000000047805 */ /* 0x000fe4000001ff00 */
[----:B------:R-:W-:-:S02]  /*2eb0*/  SEL R41, R6, 0xff800000, P2 ;  /* 0xff80000006297807 */ /* 0x000fc40001000000 */
[----:B------:R-:W-:Y:S02]  /*2ec0*/  SEL R42, R7, 0xff800000, P2 ;  /* 0xff800000072a7807 */ /* 0x000fe40001000000 */
        /* <DEDUP_REMOVED lines=42> */
[----:B------:R-:W-:Y:S02]  /*3170*/  LOP3.LUT R17, R17, R12, RZ, 0xfc, !PT ;  /* 0x0000000c11117212 */ /* 0x000fe400078efcff */
        /* <DEDUP_REMOVED lines=19> */
[----:B------:R-:W-:Y:S02]  /*32b0*/  CS2R R4, SRZ ;  /* 0x0000000000047805 */ /* 0x000fe4000001ff00 */
[----:B------:R-:W-:-:S07]  /*32c0*/  CS2R R6, SRZ ;  /* 0x0000000000067805 */ /* 0x000fce000001ff00 */
[----:B------:R-:W-:Y:S02]  /*32d0*/  @P2 SEL R51, R51, R42, P1 ;  /* 0x0000002a33332207 */ /* 0x000fe40000800000 */
[----:B------:R-:W-:-:S13]  /*32e0*/  ISETP.LT.U32.AND P1, PT, R17, 0x10, !P0 ;  /* 0x000000101100780c */ /* 0x000fda0004721070 */
[----:B------:R1:W2:Y:S01]  /*32f0*/  @P1 LDG.E.EL.128 R4, desc[UR6][R8.64] ;  /* 0x0000000608041981 */ /* 0x0002a2000c2e1d00 */
[----:B------:R-:W-:Y:S02]  /*3300*/  P2R R169, PR, RZ, 0x8 ;  /* 0x00000008ffa97803 */ /* 0x000fe40000000000 */
[----:B------:R-:W-:Y:S02]  /*3310*/  P2R R22, PR, RZ, 0x4 ;  /* 0x00000004ff167803 */ /* 0x000fe40000000000 */
[----:B------:R-:W-:Y:S01]  /*3320*/  LOP3.LUT R11, R11, R12, RZ, 0xfc, !PT ;  /* 0x0000000c0b0b7212 */ /* 0x000fe200078efcff */
[----:B-1----:R-:W-:-:S04]  /*3330*/  VIADD R9, R33, 0x3058 ;  /* 0x0000305821097836 */ /* 0x002fc80000000000 */
[----:B------:R-:W-:Y:S01]  /*3340*/  IMAD.WIDE R8, R9, 0x4, R2 ;  /* 0x0000000409087825 */ /* 0x000fe200078e0202 */
[----:B--2---:R-:W-:-:S04]  /*3350*/  SEL R35, R7, 0xff800000, P1 ;  /* 0xff80000007237807 */ /* 0x004fc80000800000 */
[-C--:B------:R-:W-:Y:S02]  /*3360*/  FSETP.GEU.AND P3, PT, R20, R35.reuse, PT ;  /* 0x000000231400720b */ /* 0x080fe40003f6e000 */
[----:B------:R-:W-:Y:S02]  /*3370*/  FSETP.NAN.AND P2, PT, R35, R35, PT ;  /* 0x000000232300720b */ /* 0x000fe40003f48000 */
[----:B------:R-:W-:Y:S02]  /*3380*/  SEL R40, R6, 0xff800000, P1 ;  /* 0xff80000006287807 */ /* 0x000fe40000800000 */
[----:B------:R-:W-:-:S07]  /*3390*/  P2R R172, PR, RZ, 0x8 ;  /* 0x00000008ffac7803 */ /* 0x000fce0000000000 */
[----:B------:R-:W-:Y:S02]  /*33a0*/  @P3 FSEL R35, R35, R20, P2 ;  /* 0x0000001423233208 */ /* 0x000fe40001000000 */
        /* <DEDUP_REMOVED lines=12> */
[----:B------:R-:W-:Y:S02]  /*3470*/  P2R R174, PR, RZ, 0x8 ;  /* 0x00000008ffae7803 */ /* 0x000fe40000000000 */
[----:B------:R-:W-:-:S07]  /*3480*/  CS2R R4, SRZ ;  /* 0x0000000000047805 */ /* 0x000fce000001ff00 */
[----:B------:R-:W-:Y:S02]  /*3490*/  @P3 FSEL R47, R47, R16, P2 ;  /* 0x000000102f2f3208 */ /* 0x000fe40001000000 */
[----:B------:R-:W-:Y:S02]  /*34a0*/  ISETP.LT.U32.AND P3, PT, R11, 0x10, !P0 ;  /* 0x000000100b00780c */ /* 0x000fe40004761070 */
[----:B------:R-:W-:-:S11]  /*34b0*/  CS2R R6, SRZ ;  /* 0x0000000000067805 */ /* 0x000fd6000001ff00 */
[----:B------:R1:W2:Y:S02]  /*34c0*/  @P3 LDG.E.EL.128 R4, desc[UR6][R8.64] ;  /* 0x0000000608043981 */ /* 0x0002a4000c2e1d00 */
[----:B-1----:R-:W-:-:S04]  /*34d0*/  VIADD R9, R33, 0x305c ;  /* 0x0000305c21097836 */ /* 0x002fc80000000000 */
        /* <DEDUP_REMOVED lines=8> */
[-C--:B------:R-:W-:Y:S02]  /*3560*/  FSETP.GEU.AND P2, PT, R37, R46.reuse, PT ;  /* 0x0000002e2500720b */ /* 0x080fe40003f4e000 */
[----:B------:R-:W-:Y:S02]  /*3570*/  P2R R160, PR, RZ, 0x10 ;  /* 0x00000010ffa07803 */ /* 0x000fe40000000000 */
[----:B------:R-:W-:Y:S02]  /*3580*/  FSETP.NAN.AND P4, PT, R46, R46, PT ;  /* 0x0000002e2e00720b */ /* 0x000fe40003f88000 */
[----:B------:R-:W-:Y:S02]  /*3590*/  P2R R136, PR, RZ, 0x2 ;  /* 0x00000002ff887803 */ /* 0x000fe40000000000 */
[----:B------:R-:W-:-:S05]  /*35a0*/  P2R R17, PR, RZ, 0x4 ;  /* 0x00000004ff117803 */ /* 0x000fca0000000000 */
[----:B------:R-:W-:Y:S02]  /*35b0*/  @P2 FSEL R46, R46, R37, P4 ;  /* 0x000000252e2e2208 */ /* 0x000fe40002000000 */
[-C--:B------:R-:W-:Y:S02]  /*35c0*/  FSETP.GEU.AND P2, PT, R14, R48.reuse, PT ;  /* 0x000000300e00720b */ /* 0x080fe40003f4e000 */
[----:B------:R-:W-:Y:S02]  /*35d0*/  FSETP.NAN.AND P4, PT, R48, R48, PT ;  /* 0x000000303000720b */ /* 0x000fe40003f88000 */
[----:B------:R-:W-:-:S09]  /*35e0*/  P2R R18, PR, RZ, 0x4 ;  /* 0x00000004ff127803 */ /* 0x000fd20000000000 */
[----:B------:R-:W-:Y:S02]  /*35f0*/  @P2 FSEL R48, R48, R14, P4 ;  /* 0x0000000e30302208 */ /* 0x000fe40002000000 */
[-C--:B------:R-:W-:Y:S02]  /*3600*/  FSETP.GEU.AND P2, PT, R10, R49.reuse, PT ;  /* 0x000000310a00720b */ /* 0x080fe40003f4e000 */
[----:B------:R-:W-:Y:S02]  /*3610*/  FSETP.NAN.AND P4, PT, R49, R49, PT ;  /* 0x000000313100720b */ /* 0x000fe40003f88000 */
[----:B------:R-:W-:-:S09]  /*3620*/  P2R R19, PR, RZ, 0x4 ;  /* 0x00000004ff137803 */ /* 0x000fd20000000000 */
[----:B------:R-:W-:Y:S02]  /*3630*/  @P2 FSEL R49, R49, R10, P4 ;  /* 0x0000000a31312208 */ /* 0x000fe40002000000 */
[-C--:B------:R-:W-:Y:S02]  /*3640*/  FSETP.GEU.AND P2, PT, R39, R50.reuse, PT ;  /* 0x000000322700720b */ /* 0x080fe40003f4e000 */
[----:B------:R-:W-:-:S11]  /*3650*/  FSETP.NAN.AND P4, PT, R50, R50, PT ;  /* 0x000000323200720b */ /* 0x000fd60003f88000 */
[----:B------:R-:W-:Y:S02]  /*3660*/  @P2 FSEL R50, R50, R39, P4 ;  /* 0x0000002732322208 */ /* 0x000fe40002000000 */
[----:B--2---:R-:W-:-:S04]  /*3670*/  SEL R42, R7, 0xff800000, P3 ;  /* 0xff800000072a7807 */ /* 0x004fc80001800000 */
[-C--:B------:R-:W-:Y:S02]  /*3680*/  FSETP.GEU.AND P1, PT, R51, R42.reuse, PT ;  /* 0x0000002a3300720b */ /* 0x080fe40003f2e000 */
[----:B------:R-:W-:Y:S02]  /*3690*/  SEL R43, R4, 0xff800000, P3 ;  /* 0xff800000042b7807 */ /* 0x000fe40001800000 */
[----:B------:R-:W-:Y:S02]  /*36a0*/  SEL R44, R5, 0xff800000, P3 ;  /* 0xff800000052c7807 */ /* 0x000fe40001800000 */
[----:B------:R-:W-:Y:S02]  /*36b0*/  SEL R45, R6, 0xff800000, P3 ;  /* 0xff800000062d7807 */ /* 0x000fe40001800000 */
[----:B------:R-:W-:Y:S02]  /*36c0*/  FSETP.NAN.AND P3, PT, R42, R42, PT ;  /* 0x0000002a2a00720b */ /* 0x000fe40003f68000 */
[----:B------:R-:W-:-:S03]  /*36d0*/  P2R R176, PR, RZ, 0x2 ;  /* 0x00000002ffb07803 */ /* 0x000fc60000000000 */
        /* <DEDUP_REMOVED lines=8> */
[----:B------:R-:W1:Y:S01]  /*3760*/  LDC.64 R38, c[0x0][0x230] ;  /* 0x00008c00ff267b82 */ /* 0x000e620000000a00 */
[----:B------:R-:W-:Y:S02]  /*3770*/  CS2R R4, SRZ ;  /* 0x0000000000047805 */ /* 0x000fe4000001ff00 */
[----:B------:R-:W-:Y:S01]  /*3780*/  CS2R R6, SRZ ;  /* 0x0000000000067805 */ /* 0x000fe2000001ff00 */
[----:B-1----:R-:W-:-:S05]  /*3790*/  IMAD.WIDE R38, R34, 0x4, R38 ;  /* 0x0000000422267825 */ /* 0x002fca00078e0226 */
[----:B------:R-:W2:Y:S01]  /*37a0*/  @!P0 LDG.E.EL.128 R4, desc[UR6][R38.64] ;  /* 0x0000000626048981 */ /* 0x000ea2000c2e1d00 */
[----:B------:R-:W-:Y:S02]  /*37b0*/  P2R R175, PR, RZ, 0x2 ;  /* 0x00000002ffaf7803 */ /* 0x000fe40000000000 */
[-C--:B------:R-:W-:Y:S02]  /*37c0*/  FSETP.GEU.AND P1, PT, R36, R43.reuse, PT ;  /* 0x0000002b2400720b */ /* 0x080fe40003f2e000 */
[----:B------:R-:W-:-:S11]  /*37d0*/  FSETP.NAN.AND P3, PT, R43, R43, PT ;  /* 0x0000002b2b00720b */ /* 0x000fd60003f68000 */
[----:B------:R-:W-:Y:S02]  /*37e0*/  @P1 FSEL R43, R43, R36, P3 ;  /* 0x000000242b2b1208 */ /* 0x000fe40001800000 */
[----:B------:R-:W-:Y:S02]  /*37f0*/  P2R R36, PR, RZ, 0x1 ;  /* 0x00000001ff247803 */ /* 0x000fe40000000000 */
[----:B------:R-:W-:-:S04]  /*3800*/  ISETP.NE.AND P0, PT, R127, RZ, PT ;  /* 0x000000ff7f00720c */ /* 0x000fc80003f05270 */
        /* <DEDUP_REMOVED lines=9> */
[----:B------:R-:W-:Y:S02]  /*38a0*/  ISETP.NE.AND P0, PT, R140, RZ, PT ;  /* 0x000000ff8c00720c */ /* 0x000fe40003f05270 */
[----:B------:R-:W-:Y:S02]  /*38b0*/  P2R R137, PR, RZ, 0x40 ;  /* 0x00000040ff897803 */ /* 0x000fe40000000000 */
        /* <DEDUP_REMOVED lines=27> */
[----:B------:R-:W-:Y:S01]  /*3a70*/  ISETP.NE.AND P0, PT, R135, RZ, PT ;  /* 0x000000ff8700720c */ /* 0x000fe20003f05270 */
[----:B------:R-:W-:Y:S01]  /*3a80*/  IMAD.MOV.U32 R51, RZ, RZ, 0x3e800000 ;  /* 0x3e800000ff337424 */ /* 0x000fe200078e00ff */
[----:B------:R-:W-:Y:S02]  /*3a90*/  P2R R141, PR, RZ, 0x20 ;  /* 0x00000020ff8d7803 */ /* 0x000fe40000000000 */
[----:B------:R-:W-:Y:S01]  /*3aa0*/  P2R R178, PR, RZ, 0x2 ;  /* 0x00000002ffb27803 */ /* 0x000fe20000000000 */
[----:B--2---:R-:W-:Y:S01]  /*3ab0*/  FADD R7, R7, 9.9999997473787516356e-06 ;  /* 0x3727c5ac07077421 */ /* 0x004fe20000000000 */
[----:B------:R-:W-:-:S03]  /*3ac0*/  FADD R6, R6, 9.9999997473787516356e-06 ;  /* 0x3727c5ac06067421 */ /* 0x000fc60000000000 */
[----:B------:R1:W-:Y:S01]  /*3ad0*/  MUFU.SQRT R59, R7 ;  /* 0x00000007003b7308 */ /* 0x0003e20000002000 */
[----:B------:R-:W-:Y:S01]  /*3ae0*/  FADD R5, R5, 9.9999997473787516356e-06 ;  /* 0x3727c5ac05057421 */ /* 0x000fe20000000000 */
[----:B-1----:R-:W-:Y:S02]  /*3af0*/  P2R R7, PR, RZ, 0x1 ;  /* 0x00000001ff077803 */ /* 0x002fe40000000000 */
[----:B------:R-:W-:-:S04]  /*3b00*/  ISETP.NE.AND P0, PT, R119, RZ, PT ;  /* 0x000000ff7700720c */ /* 0x000fc80003f05270 */
[----:B------:R1:W-:Y:S01]  /*3b10*/  MUFU.SQRT R56, R6 ;  /* 0x0000000600387308 */ /* 0x0003e20000002000 */
[----:B------:R-:W-:Y:S01]  /*3b20*/  FADD R4, R4, 9.9999997473787516356e-06 ;  /* 0x3727c5ac04047421 */ /* 0x000fe20000000000 */
[----:B-1----:R-:W-:Y:S02]  /*3b30*/  P2R R6, PR, RZ, 0x1 ;  /* 0x00000001ff067803 */ /* 0x002fe40000000000 */
[----:B------:R-:W-:-:S04]  /*3b40*/  ISETP.NE.AND P0, PT, R116, RZ, PT ;  /* 0x000000ff7400720c */ /* 0x000fc80003f05270 */
[----:B------:R1:W-:Y:S02]  /*3b50*/  MUFU.SQRT R54, R5 ;  /* 0x0000000500367308 */ /* 0x0003e40000002000 */
[----:B-1----:R-:W-:Y:S02]  /*3b60*/  P2R R5, PR, RZ, 0x1 ;  /* 0x00000001ff057803 */ /* 0x002fe40000000000 */
[----:B------:R-:W-:-:S04]  /*3b70*/  ISETP.NE.AND P0, PT, R117, RZ, PT ;  /* 0x000000ff7500720c */ /* 0x000fc80003f05270 */
[----:B------:R1:W2:Y:S02]  /*3b80*/  MUFU.SQRT R52, R4 ;  /* 0x0000000400347308 */ /* 0x0002a40000002000 */
[----:B-1----:R-:W-:Y:S02]  /*3b90*/  P2R R4, PR, RZ, 0x1 ;  /* 0x00000001ff047803 */ /* 0x002fe40000000000 */
[----:B------:R-:W-:-:S04]  /*3ba0*/  ISETP.NE.AND P0, PT, R118, RZ, PT ;  /* 0x000000ff7600720c */ /* 0x000fc80003f05270 */
[----:B------:R-:W-:Y:S02]  /*3bb0*/  SEL R9, RZ, 0x1, !P0 ;  /* 0x00000001ff097807 */ /* 0x000fe40004000000 */
        /* <DEDUP_REMOVED lines=8> */
[----:B------:R-:W-:Y:S02]  /*3c40*/  ISETP.NE.AND P0, PT, R14, RZ, PT ;  /* 0x000000ff0e00720c */ /* 0x000fe40003f05270 */
[----:B--2---:R-:W-:Y:S02]  /*3c50*/  FSETP.GT.AND P3, PT, R52, 8.50705917302346158658e+37, PT ;  /* 0x7e8000003400780b */ /* 0x004fe40003f64000 */
[----:B------:R-:W-:Y:S02]  /*3c60*/  SEL R14, RZ, 0x1, !P0 ;  /* 0x00000001ff0e7807 */ /* 0x000fe40004000000 */
[----:B------:R-:W-:-:S04]  /*3c70*/  ISETP.NE.AND P0, PT, R15, RZ, PT ;  /* 0x000000ff0f00720c */ /* 0x000fc80003f05270 */
[----:B------:R-:W-:Y:S02]  /*3c80*/  SEL R15, RZ, 0x1, !P0 ;  /* 0x00000001ff0f7807 */ /* 0x000fe40004000000 */
[----:B------:R-:W-:Y:S02]  /*3c90*/  ISETP.NE.AND P0, PT, R16, RZ, PT ;  /* 0x000000ff1000720c */ /* 0x000fe40003f05270 */
[C---:B------:R-:W-:Y:S02]  /*3ca0*/  FSETP.GEU.AND P5, PT, R52.reuse, 1.175494350822287508e-38, PT ;  /* 0x008000003400780b */ /* 0x040fe40003fae000 */
[----:B------:R-:W-:Y:S01]  /*3cb0*/  SEL R16, RZ, 0x1, !P0 ;  /* 0x00000001ff107807 */ /* 0x000fe20004000000 */
[----:B------:R-:W-:Y:S01]  /*3cc0*/  @P3 FMUL R52, R52, 0.25 ;  /* 0x3e80000034343820 */ /* 0x000fe20000400000 */
[----:B------:R-:W-:Y:S02]  /*3cd0*/  ISETP.NE.AND P0, PT, R60, RZ, PT ;  /* 0x000000ff3c00720c */ /* 0x000fe40003f05270 */
[----:B------:R-:W-:-:S02]  /*3ce0*/  FSEL R53, R51, 1, P3 ;  /* 0x3f80000033357808 */ /* 0x000fc40001800000 */
[----:B------:R-:W-:Y:S02]  /*3cf0*/  FSETP.GT.AND P3, PT, R54, 8.50705917302346158658e+37, PT ;  /* 0x7e8000003600780b */ /* 0x000fe40003f64000 */
[----:B------:R-:W-:Y:S02]  /*3d00*/  FSETP.GT.AND P6, PT, R56, 8.50705917302346158658e+37, PT ;  /* 0x7e8000003800780b */ /* 0x000fe40003fc4000 */
[----:B------:R-:W-:Y:S02]  /*3d10*/  SEL R4, RZ, 0x1, !P0 ;  /* 0x00000001ff047807 */ /* 0x000fe40004000000 */
[----:B------:R-:W-:-:S04]  /*3d20*/  ISETP.NE.AND P0, PT, R61, RZ, PT ;  /* 0x000000ff3d00720c */ /* 0x000fc80003f05270 */
[----:B------:R-:W-:Y:S02]  /*3d30*/  SEL R5, RZ, 0x1, !P0 ;  /* 0x00000001ff057807 */ /* 0x000fe40004000000 */
[----:B------:R-:W-:Y:S02]  /*3d40*/  ISETP.NE.AND P0, PT, R63, RZ, PT ;  /* 0x000000ff3f00720c */ /* 0x000fe40003f05270 */
[C---:B------:R-:W-:Y:S01]  /*3d50*/  FSETP.GEU.AND P4, PT, R54.reuse, 1.175494350822287508e-38, PT ;  /* 0x008000003600780b */ /* 0x040fe20003f8e000 */
[----:B------:R-:W-:Y:S01]  /*3d60*/  @P3 FMUL R54, R54, 0.25 ;  /* 0x3e80000036363820 */ /* 0x000fe20000400000 */
[----:B------:R-:W-:Y:S02]  /*3d70*/  FSETP.GT.AND P1, PT, R59, 8.50705917302346158658e+37, PT ;  /* 0x7e8000003b00780b */ /* 0x000fe40003f24000 */
[----:B------:R-:W-:Y:S02]  /*3d80*/  SEL R6, RZ, 0x1, !P0 ;  /* 0x00000001ff067807 */ /* 0x000fe40004000000 */
[----:B------:R-:W-:-:S02]  /*3d90*/  FSEL R55, R51, 1, P3 ;  /* 0x3f80000033377808 */ /* 0x000fc40001800000 */
[----:B------:R-:W-:Y:S02]  /*3da0*/  ISETP.NE.AND P0, PT, R64, RZ, PT ;  /* 0x000000ff4000720c */ /* 0x000fe40003f05270 */
[C---:B------:R-:W-:Y:S01]  /*3db0*/  FSETP.GEU.AND P3, PT, R56.reuse, 1.175494350822287508e-38, PT ;  /* 0x008000003800780b */ /* 0x040fe20003f6e000 */
[----:B------:R-:W-:Y:S01]  /*3dc0*/  @P6 FMUL R56, R56, 0.25 ;  /* 0x3e80000038386820 */ /* 0x000fe20000400000 */
[----:B------:R-:W-:Y:S02]  /*3dd0*/  FSEL R57, R51, 1, P6 ;  /* 0x3f80000033397808 */ /* 0x000fe40003000000 */
[----:B------:R-:W-:Y:S02]  /*3de0*/  FSETP.GEU.AND P6, PT, R59, 1.175494350822287508e-38, PT ;  /* 0x008000003b00780b */ /* 0x000fe40003fce000 */
[----:B------:R-:W-:Y:S02]  /*3df0*/  SEL R7, RZ, 0x1, !P0 ;  /* 0x00000001ff077807 */ /* 0x000fe40004000000 */
[----:B------:R-:W-:Y:S01]  /*3e00*/  ISETP.NE.AND P0, PT, R65, RZ, PT ;  /* 0x000000ff4100720c */ /* 0x000fe20003f05270 */
[----:B------:R-:W-:Y:S01]  /*3e10*/  @P1 FMUL R59, R59, 0.25 ;  /* 0x3e8000003b3b1820 */ /* 0x000fe20000400000 */
[----:B------:R-:W-:-:S02]  /*3e20*/  FSEL R58, R51, 1, P1 ;  /* 0x3f800000333a7808 */ /* 0x000fc40000800000 */
[----:B------:R-:W-:Y:S02]  /*3e30*/  SEL R9, R9, 0x2, P0 ;  /* 0x0000000209097807 */ /* 0x000fe40000000000 */
[----:B------:R-:W-:-:S04]  /*3e40*/  ISETP.NE.AND P0, PT, R66, RZ, PT ;  /* 0x000000ff4200720c */ /* 0x000fc80003f05270 */
[----:B------:R-:W-:Y:S01]  /*3e50*/  SEL R10, R10, 0x2, P0 ;  /* 0x000000020a0a7807 */ /* 0x000fe20000000000 */
[----:B------:R-:W-:Y:S01]  /*3e60*/  @!P6 FMUL R59, R59, 16777216 ;  /* 0x4b8000003b3be820 */ /* 0x000fe20000400000 */
[----:B------:R-:W-:Y:S01]  /*3e70*/  ISETP.NE.AND P0, PT, R122, RZ, PT ;  /* 0x000000ff7a00720c */ /* 0x000fe20003f05270 */
[----:B------:R-:W-:Y:S01]  /*3e80*/  @!P6 FMUL R58, R58, 16777216 ;  /* 0x4b8000003a3ae820 */ /* 0x000fe20000400000 */
[----:B------:R-:W-:Y:S02]  /*3e90*/  ISETP.NE.AND P6, PT, R81, RZ, PT ;  /* 0x000000ff5100720c */ /* 0x000fe40003fc5270 */
[----:B------:R-:W-:Y:S02]  /*3ea0*/  SEL R11, R11, 0x2, P0 ;  /* 0x000000020b0b7807 */ /* 0x000fe40000000000 */
[----:B------:R-:W-:Y:S02]  /*3eb0*/  ISETP.NE.AND P0, PT, R123, RZ, PT ;  /* 0x000000ff7b00720c */ /* 0x000fe40003f05270 */
[----:B------:R-:W-:-:S02]  /*3ec0*/  SEL R7, R7, 0x2, P6 ;  /* 0x0000000207077807 */ /* 0x000fc40003000000 */
[----:B------:R-:W-:Y:S02]  /*3ed0*/  ISETP.NE.AND P6, PT, R157, RZ, PT ;  /* 0x000000ff9d00720c */ /* 0x000fe40003fc5270 */
[----:B------:R-:W-:Y:S02]  /*3ee0*/  SEL R8, R8, 0x2, P0 ;  /* 0x0000000208087807 */ /* 0x000fe40000000000 */
[----:B------:R-:W-:Y:S02]  /*3ef0*/  ISETP.NE.AND P0, PT, R127, RZ, PT ;  /* 0x000000ff7f00720c */ /* 0x000fe40003f05270 */
[----:B------:R-:W-:Y:S02]  /*3f00*/  P2R R127, PR, RZ, 0x40 ;  /* 0x00000040ff7f7803 */ /* 0x000fe40000000000 */
[----:B------:R-:W-:Y:S01]  /*3f10*/  ISETP.NE.AND P6, PT, R155, RZ, PT ;  /* 0x000000ff9b00720c */ /* 0x000fe20003fc5270 */
[----:B------:R-:W-:Y:S01]  /*3f20*/  @!P5 FMUL R52, R52, 16777216 ;  /* 0x4b8000003434d820 */ /* 0x000fe20000400000 */
[----:B------:R-:W-:Y:S01]  /*3f30*/  @!P5 FMUL R53, R53, 16777216 ;  /* 0x4b8000003535d820 */ /* 0x000fe20000400000 */
[----:B------:R-:W-:-:S02]  /*3f40*/  ISETP.NE.AND P5, PT, R126, RZ, PT ;  /* 0x000000ff7e00720c */ /* 0x000fc40003fa5270 */
[----:B------:R-:W-:Y:S02]  /*3f50*/  P2R R126, PR, RZ, 0x40 ;  /* 0x00000040ff7e7803 */ /* 0x000fe40000000000 */
[----:B------:R-:W-:Y:S01]  /*3f60*/  ISETP.NE.AND P6, PT, R154, RZ, PT ;  /* 0x000000ff9a00720c */ /* 0x000fe20003fc5270 */
[----:B------:R-:W-:Y:S01]  /*3f70*/  @!P4 FMUL R54, R54, 16777216 ;  /* 0x4b8000003636c820 */ /* 0x000fe20000400000 */
[----:B------:R-:W-:Y:S01]  /*3f80*/  @!P4 FMUL R55, R55, 16777216 ;  /* 0x4b8000003737c820 */ /* 0x000fe20000400000 */
[----:B------:R-:W-:Y:S02]  /*3f90*/  ISETP.NE.AND P4, PT, R125, RZ, PT ;  /* 0x000000ff7d00720c */ /* 0x000fe40003f85270 */
[----:B------:R-:W-:Y:S02]  /*3fa0*/  P2R R125, PR, RZ, 0x40 ;  /* 0x00000040ff7d7803 */ /* 0x000fe40000000000 */
[----:B------:R-:W-:Y:S01]  /*3fb0*/  ISETP.NE.AND P6, PT, R152, RZ, PT ;  /* 0x000000ff9800720c */ /* 0x000fe20003fc5270 */
[----:B------:R-:W-:Y:S01]  /*3fc0*/  @!P3 FMUL R56, R56, 16777216 ;  /* 0x4b8000003838b820 */ /* 0x000fe20000400000 */
[----:B------:R-:W-:Y:S01]  /*3fd0*/  @!P3 FMUL R57, R57, 16777216 ;  /* 0x4b8000003939b820 */ /* 0x000fe20000400000 */
[----:B------:R-:W-:-:S02]  /*3fe0*/  ISETP.NE.AND P3, PT, R124, RZ, PT ;  /* 0x000000ff7c00720c */ /* 0x000fc40003f65270 */
        /* <DEDUP_REMOVED lines=34> */
[----:B------:R-:W-:Y:S02]  /*4210*/  SEL R12, R12, 0x2, P0 ;  /* 0x000000020c0c7807 */ /* 0x000fe40000000000 */
[----:B------:R-:W-:Y:S02]  /*4220*/  P2R R63, PR, RZ, 0x40 ;  /* 0x00000040ff3f7803 */ /* 0x000fe40000000000 */
[----:B------:R-:W-:Y:S02]  /*4230*/  ISETP.NE.AND P6, PT, R98, RZ, PT ;  /* 0x000000ff6200720c */ /* 0x000fe40003fc5270 */
[----:B------:R-:W-:-:S02]  /*4240*/  ISETP.NE.AND P0, PT, R138, RZ, PT ;  /* 0x000000ff8a00720c */ /* 0x000fc40003f05270 */
[----:B------:R-:W-:Y:S02]  /*4250*/  P2R R62, PR, RZ, 0x40 ;  /* 0x00000040ff3e7803 */ /* 0x000fe40000000000 */
[----:B------:R-:W-:Y:S02]  /*4260*/  SEL R14, R14, 0x2, P0 ;  /* 0x000000020e0e7807 */ /* 0x000fe40000000000 */
[----:B------:R-:W-:Y:S02]  /*4270*/  ISETP.NE.AND P6, PT, R99, RZ, PT ;  /* 0x000000ff6300720c */ /* 0x000fe40003fc5270 */
[----:B------:R-:W-:Y:S02]  /*4280*/  ISETP.NE.AND P0, PT, R139, RZ, PT ;  /* 0x000000ff8b00720c */ /* 0x000fe40003f05270 */
[----:B------:R-:W-:Y:S02]  /*4290*/  P2R R61, PR, RZ, 0x40 ;  /* 0x00000040ff3d7803 */ /* 0x000fe40000000000 */
[----:B------:R-:W-:-:S02]  /*42a0*/  SEL R15, R15, 0x2, P0 ;  /* 0x000000020f0f7807 */ /* 0x000fc40000000000 */
[----:B------:R-:W-:Y:S02]  /*42b0*/  ISETP.NE.AND P6, PT, R144, RZ, PT ;  /* 0x000000ff9000720c */ /* 0x000fe40003fc5270 */
[----:B------:R-:W-:Y:S02]  /*42c0*/  ISETP.NE.AND P0, PT, R179, RZ, PT ;  /* 0x000000ffb300720c */ /* 0x000fe40003f05270 */
[----:B------:R-:W-:Y:S02]  /*42d0*/  P2R R60, PR, RZ, 0x40 ;  /* 0x00000040ff3c7803 */ /* 0x000fe40000000000 */
[----:B------:R-:W-:Y:S02]  /*42e0*/  SEL R16, R16, 0x2, P0 ;  /* 0x0000000210107807 */ /* 0x000fe40000000000 */
[----:B------:R-:W-:Y:S02]  /*42f0*/  ISETP.NE.AND P6, PT, R143, RZ, PT ;  /* 0x000000ff8f00720c */ /* 0x000fe40003fc5270 */
[----:B------:R-:W-:-:S02]  /*4300*/  ISETP.NE.AND P0, PT, R180, RZ, PT ;  /* 0x000000ffb400720c */ /* 0x000fc40003f05270 */
[----:B------:R-:W-:Y:S02]  /*4310*/  SEL R14, R14, 0x3, P6 ;  /* 0x000000030e0e7807 */ /* 0x000fe40003000000 */
[----:B------:R-:W-:Y:S02]  /*4320*/  SEL R4, R4, 0x2, P0 ;  /* 0x0000000204047807 */ /* 0x000fe40000000000 */
[----:B------:R-:W-:Y:S02]  /*4330*/  ISETP.NE.AND P6, PT, R60, RZ, PT ;  /* 0x000000ff3c00720c */ /* 0x000fe40003fc5270 */
[----:B------:R-:W-:Y:S02]  /*4340*/  ISETP.NE.AND P0, PT, R181, RZ, PT ;  /* 0x000000ffb500720c */ /* 0x000fe40003f05270 */
[----:B------:R-:W-:Y:S02]  /*4350*/  SEL R12, R12, 0x3, P6 ;  /* 0x000000030c0c7807 */ /* 0x000fe40003000000 */
[----:B------:R-:W-:-:S02]  /*4360*/  SEL R5, R5, 0x2, P0 ;  /* 0x0000000205057807 */ /* 0x000fc40000000000 */
[----:B------:R-:W-:Y:S02]  /*4370*/  ISETP.NE.AND P6, PT, R61, RZ, PT ;  /* 0x000000ff3d00720c */ /* 0x000fe40003fc5270 */
[----:B------:R-:W-:Y:S02]  /*4380*/  ISETP.NE.AND P0, PT, R182, RZ, PT ;  /* 0x000000ffb600720c */ /* 0x000fe40003f05270 */
[----:B------:R-:W-:Y:S02]  /*4390*/  SEL R7, R7, 0x3, P6 ;  /* 0x0000000307077807 */ /* 0x000fe40003000000 */
[----:B------:R-:W-:Y:S02]  /*43a0*/  SEL R6, R6, 0x2, P0 ;  /* 0x0000000206067807 */ /* 0x000fe40000000000 */
[----:B------:R-:W-:-:S04]  /*43b0*/  ISETP.NE.AND P6, PT, R62, RZ, PT ;  /* 0x000000ff3e00720c */ /* 0x000fc80003fc5270 */
[----:B------:R-:W-:Y:S02]  /*43c0*/  SEL R6, R6, 0x3, P6 ;  /* 0x0000000306067807 */ /* 0x000fe40003000000 */
[----:B------:R-:W-:-:S04]  /*43d0*/  ISETP.NE.AND P6, PT, R63, RZ, PT ;  /* 0x000000ff3f00720c */ /* 0x000fc80003fc5270 */
[----:B------:R-:W-:Y:S02]  /*43e0*/  SEL R5, R5, 0x3, P6 ;  /* 0x0000000305057807 */ /* 0x000fe40003000000 */
[----:B------:R-:W-:Y:S02]  /*43f0*/  ISETP.NE.AND P6, PT, R64, RZ, PT ;  /* 0x000000ff4000720c */ /* 0x000fe40003fc5270 */
[----:B------:R-:W-:Y:S02]  /*4400*/  SEL R9, R9, 0x3, P5 ;  /* 0x0000000309097807 */ /* 0x000fe40002800000 */
[----:B------:R-:W-:Y:S02]  /*4410*/  SEL R4, R4, 0x3, P6 ;  /* 0x0000000304047807 */ /* 0x000fe40003000000 */
[----:B------:R-:W-:Y:S02]  /*4420*/  ISETP.NE.AND P6, PT, R65, RZ, PT ;  /* 0x000000ff4100720c */ /* 0x000fe40003fc5270 */
[----:B------:R-:W-:-:S02]  /*4430*/  SEL R10, R10, 0x3, P4 ;  /* 0x000000030a0a7807 */ /* 0x000fc40002000000 */
[----:B------:R-:W-:Y:S02]  /*4440*/  SEL R9, R9, 0x4, P6 ;  /* 0x0000000409097807 */ /* 0x000fe40003000000 */
[----:B------:R-:W-:Y:S02]  /*4450*/  ISETP.NE.AND P6, PT, R66, RZ, PT ;  /* 0x000000ff4200720c */ /* 0x000fe40003fc5270 */
[----:B------:R-:W-:Y:S02]  /*4460*/  SEL R11, R11, 0x3, P3 ;  /* 0x000000030b0b7807 */ /* 0x000fe40001800000 */
[----:B------:R-:W-:Y:S02]  /*4470*/  SEL R10, R10, 0x4, P6 ;  /* 0x000000040a0a7807 */ /* 0x000fe40003000000 */
[----:B------:R-:W-:Y:S02]  /*4480*/  ISETP.NE.AND P6, PT, R81, RZ, PT ;  /* 0x000000ff5100720c */ /* 0x000fe40003fc5270 */
[----:B------:R-:W-:-:S02]  /*4490*/  ISETP.NE.AND P0, PT, R183, RZ, PT ;  /* 0x000000ffb700720c */ /* 0x000fc40003f05270 */
[----:B------:R-:W-:Y:S02]  /*44a0*/  SEL R11, R11, 0x4, P6 ;  /* 0x000000040b0b7807 */ /* 0x000fe40003000000 */
[----:B------:R-:W-:Y:S02]  /*44b0*/  SEL R8, R8, 0x3, P0 ;  /* 0x0000000308087807 */ /* 0x000fe40000000000 */
[----:B------:R-:W-:-:S04]  /*44c0*/  ISETP.NE.AND P6, PT, R100, RZ, PT ;  /* 0x000000ff6400720c */ /* 0x000fc80003fc5270 */
[----:B------:R-:W-:Y:S02]  /*44d0*/  SEL R8, R8, 0x4, P6 ;  /* 0x0000000408087807 */ /* 0x000fe40003000000 */
[----:B------:R-:W-:Y:S02]  /*44e0*/  ISETP.NE.AND P6, PT, R101, RZ, PT ;  /* 0x000000ff6500720c */ /* 0x000fe40003fc5270 */
[----:B------:R-:W-:Y:S02]  /*44f0*/  ISETP.NE.AND P1, PT, R142, RZ, PT ;  /* 0x000000ff8e00720c */ /* 0x000fe40003f25270 */
[----:B------:R-:W-:Y:S02]  /*4500*/  SEL R12, R12, 0x4, P6 ;  /* 0x000000040c0c7807 */ /* 0x000fe40003000000 */
[----:B------:R-:W-:Y:S02]  /*4510*/  ISETP.NE.AND P6, PT, R102, RZ, PT ;  /* 0x000000ff6600720c */ /* 0x000fe40003fc5270 */
[----:B------:R-:W-:-:S02]  /*4520*/  P2R R37, PR, RZ, 0x4 ;  /* 0x00000004ff257803 */ /* 0x000fc40000000000 */
[----:B------:R-:W-:Y:S02]  /*4530*/  SEL R14, R14, 0x4, P6 ;  /* 0x000000040e0e7807 */ /* 0x000fe40003000000 */
[----:B------:R-:W-:Y:S02]  /*4540*/  SEL R15, R15, 0x3, P1 ;  /* 0x000000030f0f7807 */ /* 0x000fe40000800000 */
[----:B------:R-:W-:Y:S02]  /*4550*/  ISETP.NE.AND P6, PT, R103, RZ, PT ;  /* 0x000000ff6700720c */ /* 0x000fe40003fc5270 */
[----:B------:R-:W-:Y:S02]  /*4560*/  ISETP.NE.AND P2, PT, R141, RZ, PT ;  /* 0x000000ff8d00720c */ /* 0x000fe40003f45270 */
[----:B------:R-:W-:Y:S02]  /*4570*/  SEL R15, R15, 0x4, P6 ;  /* 0x000000040f0f7807 */ /* 0x000fe40003000000 */
[----:B------:R-:W-:-:S02]  /*4580*/  SEL R16, R16, 0x3, P2 ;  /* 0x0000000310107807 */ /* 0x000fc40001000000 */
[----:B------:R-:W-:-:S04]  /*4590*/  ISETP.NE.AND P6, PT, R116, RZ, PT ;  /* 0x000000ff7400720c */ /* 0x000fc80003fc5270 */
[----:B------:R-:W-:Y:S02]  /*45a0*/  SEL R16, R16, 0x4, P6 ;  /* 0x0000000410107807 */ /* 0x000fe40003000000 */
[----:B------:R-:W-:Y:S02]  /*45b0*/  ISETP.NE.AND P6, PT, R117, RZ, PT ;  /* 0x000000ff7500720c */ /* 0x000fe40003fc5270 */
[----:B------:R-:W-:Y:S02]  /*45c0*/  ISETP.NE.AND P2, PT, R107, RZ, PT ;  /* 0x000000ff6b00720c */ /* 0x000fe40003f45270 */
[----:B------:R-:W-:-:S04]  /*45d0*/  SEL R4, R4, 0x4, P6 ;  /* 0x0000000404047807 */ /* 0x000fc80003000000 */
[----:B------:R-:W-:Y:S02]  /*45e0*/  SEL R4, R4, 0x5, P2 ;  /* 0x0000000504047807 */ /* 0x000fe40001000000 */
[----:B------:R-:W-:Y:S02]  /*45f0*/  ISETP.NE.AND P2, PT, R115, RZ, PT ;  /* 0x000000ff7300720c */ /* 0x000fe40003f45270 */
[----:B------:R-:W-:Y:S02]  /*4600*/  ISETP.NE.AND P4, PT, R104, RZ, PT ;  /* 0x000000ff6800720c */ /* 0x000fe40003f85270 */
        /* <DEDUP_REMOVED lines=16> */
[----:B------:R-:W-:Y:S02]  /*4710*/  ISETP.NE.AND P6, PT, R118, RZ, PT ;  /* 0x000000ff7600720c */ /* 0x000fe40003fc5270 */
[----:B------:R-:W-:Y:S02]  /*4720*/  P2R R85, PR, RZ, 0x4 ;  /* 0x00000004ff557803 */ /* 0x000fe40000000000 */
[----:B------:R-:W-:Y:S02]  /*4730*/  ISETP.NE.AND P2, PT, R167, RZ, PT ;  /* 0x000000ffa700720c */ /* 0x000fe40003f45270 */
[----:B------:R-:W-:-:S02]  /*4740*/  SEL R5, R5, 0x4, P6 ;  /* 0x0000000405057807 */ /* 0x000fc40003000000 */
[----:B------:R-:W-:Y:S02]  /*4750*/  P2R R81, PR, RZ, 0x4 ;  /* 0x00000004ff517803 */ /* 0x000fe40000000000 */
[----:B------:R-:W-:Y:S02]  /*4760*/  ISETP.NE.AND P2, PT, R166, RZ, PT ;  /* 0x000000ffa600720c */ /* 0x000fe40003f45270 */
[----:B------:R-:W-:Y:S02]  /*4770*/  ISETP.NE.AND P6, PT, R119, RZ, PT ;  /* 0x000000ff7700720c */ /* 0x000fe40003fc5270 */
[----:B------:R-:W-:Y:S02]  /*4780*/  P2R R66, PR, RZ, 0x4 ;  /* 0x00000004ff427803 */ /* 0x000fe40000000000 */
[----:B------:R-:W-:Y:S02]  /*4790*/  SEL R6, R6, 0x4, P6 ;  /* 0x0000000406067807 */ /* 0x000fe40003000000 */
[----:B------:R-:W-:-:S02]  /*47a0*/  ISETP.NE.AND P2, PT, R165, RZ, PT ;  /* 0x000000ffa500720c */ /* 0x000fc40003f45270 */
[----:B------:R-:W-:Y:S02]  /*47b0*/  ISETP.NE.AND P6, PT, R120, RZ, PT ;  /* 0x000000ff7800720c */ /* 0x000fe40003fc5270 */
[----:B------:R-:W-:Y:S02]  /*47c0*/  P2R R65, PR, RZ, 0x4 ;  /* 0x00000004ff417803 */ /* 0x000fe40000000000 */
[----:B------:R-:W-:Y:S02]  /*47d0*/  SEL R7, R7, 0x4, P6 ;  /* 0x0000000407077807 */ /* 0x000fe40003000000 */
[----:B------:R-:W-:Y:S02]  /*47e0*/  ISETP.NE.AND P2, PT, R111, RZ, PT ;  /* 0x000000ff6f00720c */ /* 0x000fe40003f45270 */
[----:B------:R-:W-:Y:S02]  /*47f0*/  ISETP.NE.AND P6, PT, R121, RZ, PT ;  /* 0x000000ff7900720c */ /* 0x000fe40003fc5270 */
[----:B------:R-:W-:-:S02]  /*4800*/  P2R R64, PR, RZ, 0x4 ;  /* 0x00000004ff407803 */ /* 0x000fc40000000000 */
[----:B------:R-:W-:Y:S02]  /*4810*/  SEL R16, R16, 0x5, P6 ;  /* 0x0000000510107807 */ /* 0x000fe40003000000 */
        /* <DEDUP_REMOVED lines=22> */
[----:B------:R-:W-:-:S02]  /*4980*/  SEL R10, R10, 0x6, P2 ;  /* 0x000000060a0a7807 */ /* 0x000fc40001000000 */
[----:B------:R-:W-:Y:S02]  /*4990*/  ISETP.NE.AND P2, PT, R22, RZ, PT ;  /* 0x000000ff1600720c */ /* 0x000fe40003f45270 */
[----:B------:R-:W-:Y:S02]  /*49a0*/  SEL R8, R8, 0x5, P3 ;  /* 0x0000000508087807 */ /* 0x000fe40001800000 */
        /* <DEDUP_REMOVED lines=10> */
[----:B------:R-:W-:Y:S02]  /*4a50*/  SEL R6, R6, 0x5, P5 ;  /* 0x0000000506067807 */ /* 0x000fe40002800000 */
[----:B------:R-:W-:Y:S02]  /*4a60*/  ISETP.NE.AND P2, PT, R63, RZ, PT ;  /* 0x000000ff3f00720c */ /* 0x000fe40003f45270 */
[----:B------:R-:W-:Y:S01]  /*4a70*/  SEL R7, R7, 0x5, P4 ;  /* 0x0000000507077807 */ /* 0x000fe20002000000 */
[----:B------:R-:W1:Y:S01]  /*4a80*/  LDC.64 R62, c[0x0][0x220] ;  /* 0x00008800ff3e7b82 */ /* 0x000e620000000a00 */
        /* <DEDUP_REMOVED lines=23> */
[----:B------:R-:W-:-:S02]  /*4c00*/  SEL R11, R11, 0x5, P6 ;  /* 0x000000050b0b7807 */ /* 0x000fc40003000000 */
        /* <DEDUP_REMOVED lines=13> */
[----:B------:R-:W-:Y:S02]  /*4ce0*/  ISETP.NE.AND P0, PT, R176, RZ, PT ;  /* 0x000000ffb000720c */ /* 0x000fe40003f05270 */
[----:B------:R-:W-:Y:S02]  /*4cf0*/  ISETP.NE.AND P2, PT, R103, RZ, PT ;  /* 0x000000ff6700720c */ /* 0x000fe40003f45270 */
[----:B------:R-:W-:Y:S02]  /*4d00*/  SEL R101, R8, 0x8, P0 ;  /* 0x0000000808657807 */ /* 0x000fe40000000000 */
[----:B------:R-:W-:Y:S02]  /*4d10*/  SEL R5, R5, 0x7, P2 ;  /* 0x0000000705057807 */ /* 0x000fe40001000000 */
[----:B------:R-:W-:-:S02]  /*4d20*/  ISETP.NE.AND P2, PT, R104, RZ, PT ;  /* 0x000000ff6800720c */ /* 0x000fc40003f45270 */
[----:B------:R-:W-:Y:S02]  /*4d30*/  ISETP.NE.AND P0, PT, R109, RZ, PT ;  /* 0x000000ff6d00720c */ /* 0x000fe40003f05270 */
[----:B------:R-:W-:Y:S02]  /*4d40*/  SEL R4, R4, 0x7, P2 ;  /* 0x0000000704047807 */ /* 0x000fe40001000000 */
[----:B------:R-:W-:Y:S02]  /*4d50*/  SEL R104, R11, 0x8, P0 ;  /* 0x000000080b687807 */ /* 0x000fe40000000000 */
[----:B------:R-:W-:Y:S02]  /*4d60*/  ISETP.NE.AND P2, PT, R37, RZ, PT ;  /* 0x000000ff2500720c */ /* 0x000fe40003f45270 */
[----:B------:R-:W-:Y:S02]  /*4d70*/  ISETP.NE.AND P0, PT, R36, RZ, PT ;  /* 0x000000ff2400720c */ /* 0x000fe40003f05270 */
[----:B------:R-:W2:Y:S01]  /*4d80*/  LDC.64 R36, c[0x0][0x210] ;  /* 0x00008400ff247b82 */ /* 0x000ea20000000a00 */
[----:B------:R-:W-:-:S02]  /*4d90*/  SEL R108, R16, 0x8, P2 ;  /* 0x00000008106c7807 */ /* 0x000fc40001000000 */
[----:B------:R-:W-:-:S04]  /*4da0*/  ISETP.NE.AND P2, PT, R19, RZ, PT ;  /* 0x000000ff1300720c */ /* 0x000fc80003f45270 */
[----:B------:R-:W-:Y:S02]  /*4db0*/  SEL R107, R15, 0x8, P2 ;  /* 0x000000080f6b7807 */ /* 0x000fe40001000000 */
[----:B------:R-:W-:-:S04]  /*4dc0*/  ISETP.NE.AND P2, PT, R18, RZ, PT ;  /* 0x000000ff1200720c */ /* 0x000fc80003f45270 */
[----:B------:R-:W-:Y:S02]  /*4dd0*/  SEL R106, R14, 0x8, P2 ;  /* 0x000000080e6a7807 */ /* 0x000fe40001000000 */
[----:B------:R-:W-:Y:S02]  /*4de0*/  ISETP.NE.AND P2, PT, R17, RZ, PT ;  /* 0x000000ff1100720c */ /* 0x000fe40003f45270 */
[----:B------:R-:W-:Y:S02]  /*4df0*/  ISETP.NE.AND P3, PT, R172, RZ, PT ;  /* 0x000000ffac00720c */ /* 0x000fe40003f65270 */
[----:B------:R-:W-:Y:S02]  /*4e00*/  ISETP.NE.AND P1, PT, R20, RZ, PT ;  /* 0x000000ff1400720c */ /* 0x000fe40003f25270 */
[----:B------:R-:W-:Y:S02]  /*4e10*/  SEL R105, R12, 0x8, P2 ;  /* 0x000000080c697807 */ /* 0x000fe40001000000 */
[----:B------:R-:W-:-:S02]  /*4e20*/  ISETP.NE.AND P6, PT, R177, RZ, PT ;  /* 0x000000ffb100720c */ /* 0x000fc40003fc5270 */
[----:B------:R-:W-:Y:S02]  /*4e30*/  ISETP.NE.AND P2, PT, R175, RZ, PT ;  /* 0x000000ffaf00720c */ /* 0x000fe40003f45270 */
[----:B------:R-:W-:Y:S02]  /*4e40*/  SEL R97, R4, 0x8, P3 ;  /* 0x0000000804617807 */ /* 0x000fe40001800000 */
[----:B------:R-:W-:Y:S01]  /*4e50*/  SEL R98, R5, 0x8, P1 ;  /* 0x0000000805627807 */ /* 0x000fe20000800000 */
[----:B--2---:R-:W-:Y:S01]  /*4e60*/  IMAD.WIDE R4, R13, 0x4, R36 ;  /* 0x000000040d047825 */ /* 0x004fe200078e0224 */
[----:B------:R-:W-:Y:S02]  /*4e70*/  SEL R103, R10, 0x8, P2 ;  /* 0x000000080a677807 */ /* 0x000fe40001000000 */
[----:B------:R-:W-:Y:S02]  /*4e80*/  CS2R R10, SRZ ;  /* 0x00000000000a7805 */ /* 0x000fe4000001ff00 */
[----:B------:R-:W-:-:S02]  /*4e90*/  SEL R102, R9, 0x8, P6 ;  /* 0x0000000809667807 */ /* 0x000fc40003000000 */
[----:B------:R-:W-:Y:S02]  /*4ea0*/  CS2R R8, SRZ ;  /* 0x0000000000087805 */ /* 0x000fe4000001ff00 */
[----:B------:R-:W-:Y:S02]  /*4eb0*/  CS2R R12, SRZ ;  /* 0x00000000000c7805 */ /* 0x000fe4000001ff00 */
[----:B------:R-:W-:Y:S02]  /*4ec0*/  CS2R R14, SRZ ;  /* 0x00000000000e7805 */ /* 0x000fe4000001ff00 */
[----:B------:R-:W-:Y:S02]  /*4ed0*/  CS2R R16, SRZ ;  /* 0x0000000000107805 */ /* 0x000fe4000001ff00 */
[----:B------:R-:W-:Y:S01]  /*4ee0*/  CS2R R18, SRZ ;  /* 0x0000000000127805 */ /* 0x000fe2000001ff00 */
[----:B-1----:R-:W-:Y:S01]  /*4ef0*/  IMAD.WIDE R62, R34, 0x4, R62 ;  /* 0x00000004223e7825 */ /* 0x002fe200078e023e */
[----:B------:R-:W2:Y:S03]  /*4f00*/  @!P0 LDG.E.EL.128 R8, desc[UR6][R4.64] ;  /* 0x0000000604088981 */ /* 0x000ea6000c2e1d00 */
[----:B------:R-:W-:Y:S01]  /*4f10*/  IMAD.WIDE R60, R23, 0x4, R36 ;  /* 0x00000004173c7825 */ /* 0x000fe200078e0224 */
[----:B------:R-:W2:Y:S04]  /*4f20*/  @!P0 LDG.E.EL.128 R12, desc[UR6][R62.64+0x10] ;  /* 0x000010063e0c8981 */ /* 0x000ea8000c2e1d00 */
[----:B------:R-:W3:Y:S01]  /*4f30*/  @!P0 LDG.E.EL.128 R16, desc[UR6][R60.64] ;  /* 0x000000063c108981 */ /* 0x000ee2000c2e1d00 */
[----:B------:R-:W-:-:S02]  /*4f40*/  IADD3 R21, R21, 0x305c, R34 ;  /* 0x0000305c15157810 */ /* 0x000fc40007ffe022 */
[----:B------:R-:W-:Y:S02]  /*4f50*/  CS2R R22, SRZ ;  /* 0x0000000000167805 */ /* 0x000fe4000001ff00 */
[----:B------:R-:W-:Y:S01]  /*4f60*/  ISETP.NE.AND P1, PT, R84, RZ, PT ;  /* 0x000000ff5400720c */ /* 0x000fe20003f25270 */
[----:B------:R-:W-:-:S04]  /*4f70*/  IMAD.WIDE R84, R33, 0x4, R36 ;  /* 0x0000000421547825 */ /* 0x000fc800078e0224 */
[----:B------:R-:W-:Y:S01]  /*4f80*/  IMAD.WIDE R2, R21, 0x4, R2 ;  /* 0x0000000415027825 */ /* 0x000fe200078e0202 */
[----:B------:R-:W-:-:S06]  /*4f90*/  CS2R R20, SRZ ;  /* 0x0000000000147805 */ /* 0x000fcc000001ff00 */
[----:B------:R1:W4:Y:S01]  /*4fa0*/  @!P0 LDG.E.EL.128 R20, desc[UR6][R84.64] ;  /* 0x0000000654148981 */ /* 0x000322000c2e1d00 */
[----:B------:R-:W-:Y:S02]  /*4fb0*/  ISETP.NE.AND P4, PT, R174, RZ, PT ;  /* 0x000000ffae00720c */ /* 0x000fe40003f85270 */
[----:B------:R-:W-:Y:S01]  /*4fc0*/  ISETP.NE.AND P5, PT, R173, RZ, PT ;  /* 0x000000ffad00720c */ /* 0x000fe20003fa5270 */
[----:B-1----:R-:W1:Y:S01]  /*4fd0*/  LDC.64 R84, c[0x0][0x228] ;  /* 0x00008a00ff547b82 */ /* 0x002e620000000a00 */
[----:B------:R-:W-:Y:S02]  /*4fe0*/  SEL R100, R7, 0x8, P4 ;  /* 0x0000000807647807 */ /* 0x000fe40002000000 */
[----:B------:R-:W-:Y:S02]  /*4ff0*/  CS2R R4, SRZ ;  /* 0x0000000000047805 */ /* 0x000fe4000001ff00 */
[----:B------:R-:W-:Y:S02]  /*5000*/  SEL R99, R6, 0x8, P5 ;  /* 0x0000000806637807 */ /* 0x000fe40002800000 */
[----:B------:R-:W-:-:S06]  /*5010*/  CS2R R6, SRZ ;  /* 0x0000000000067805 */ /* 0x000fcc000001ff00 */
[----:B------:R5:W4:Y:S01]  /*5020*/  @!P0 LDG.E.EL.128 R4, desc[UR6][R62.64] ;  /* 0x000000063e048981 */ /* 0x000b22000c2e1d00 */
[----:B-1----:R-:W-:-:S04]  /*5030*/  IMAD.WIDE R84, R34, 0x4, R84 ;  /* 0x0000000422547825 */ /* 0x002fc800078e0254 */
[----:B--2---:R-:W-:Y:S01]  /*5040*/  FADD R60, R15, R11 ;  /* 0x0000000b0f3c7221 */ /* 0x004fe20000000000 */
[----:B------:R-:W-:Y:S01]  /*5050*/  FADD R61, R14, R10 ;  /* 0x0000000a0e3d7221 */ /* 0x000fe20000000000 */
[----:B-----5:R-:W-:Y:S01]  /*5060*/  FADD R62, R13, R9 ;  /* 0x000000090d3e7221 */ /* 0x020fe20000000000 */
[----:B------:R-:W-:Y:S01]  /*5070*/  FADD R63, R12, R8 ;  /* 0x000000080c3f7221 */ /* 0x000fe20000000000 */
[----:B---3--:R-:W-:Y:S01]  /*5080*/  FADD R64, R15, R19 ;  /* 0x000000130f407221 */ /* 0x008fe20000000000 */
[----:B------:R-:W-:Y:S01]  /*5090*/  FADD R65, R14, R18 ;  /* 0x000000120e417221 */ /* 0x000fe20000000000 */
[----:B------:R-:W-:Y:S01]  /*50a0*/  FADD R66, R13, R17 ;  /* 0x000000110d427221 */ /* 0x000fe20000000000 */
[----:B------:R-:W-:Y:S01]  /*50b0*/  FADD R81, R12, R16 ;  /* 0x000000100c517221 */ /* 0x000fe20000000000 */
[----:B------:R-:W-:Y:S02]  /*50c0*/  CS2R R12, SRZ ;  /* 0x00000000000c7805 */ /* 0x000fe4000001ff00 */
[----:B------:R-:W-:Y:S01]  /*50d0*/  CS2R R14, SRZ ;  /* 0x00000000000e7805 */ /* 0x000fe2000001ff00 */
[----:B------:R-:W-:Y:S01]  /*50e0*/  IMAD.WIDE R16, R27, 0x4, R36 ;  /* 0x000000041b107825 */ /* 0x000fe200078e0224 */
[----:B------:R-:W-:-:S02]  /*50f0*/  CS2R R8, SRZ ;  /* 0x0000000000087805 */ /* 0x000fc4000001ff00 */
[----:B------:R-:W-:Y:S02]  /*5100*/  CS2R R10, SRZ ;  /* 0x00000000000a7805 */ /* 0x000fe4000001ff00 */
[----:B------:R1:W2:Y:S04]  /*5110*/  @!P0 LDG.E.EL.128 R12, desc[UR6][R16.64] ;  /* 0x00000006100c8981 */ /* 0x0002a8000c2e1d00 */
[----:B------:R-:W3:Y:S01]  /*5120*/  @!P0 LDG.E.EL.128 R8, desc[UR6][R84.64] ;  /* 0x0000000654088981 */ /* 0x000ee2000c2e1d00 */
[----:B------:R-:W5:Y:S01]  /*5130*/  MUFU.RCP R59, R59 ;  /* 0x0000003b003b7308 */ /* 0x000f620000001000 */
[----:B------:R-:W-:Y:S02]  /*5140*/  PRMT R100, R100, 0x3340, R99 ;  /* 0x0000334064647816 */ /* 0x000fe40000000063 */
[----:B------:R-:W-:-:S02]  /*5150*/  PRMT R110, R108, 0x3340, R107 ;  /* 0x000033406c6e7816 */ /* 0x000fc4000000006b */
[----:B------:R-:W-:Y:S02]  /*5160*/  PRMT R99, R106, 0x3340, R105 ;  /* 0x000033406a637816 */ /* 0x000fe40000000069 */
[----:B------:R-:W-:Y:S01]  /*5170*/  PRMT R108, R104, 0x3340, R103 ;  /* 0x00003340686c7816 */ /* 0x000fe20000000067 */
[----:B------:R-:W1:Y:S01]  /*5180*/  MUFU.RCP R56, R56 ;  /* 0x0000003800387308 */ /* 0x000e620000001000 */
[----:B------:R-:W4:Y:S08]  /*5190*/  LDC.64 R104, c[0x0][0x238] ;  /* 0x00008e00ff687b82 */ /* 0x000f300000000a00 */
[----:B------:R-:W4:Y:S01]  /*51a0*/  LDC.64 R106, c[0x0][0x240] ;  /* 0x00009000ff6a7b82 */ /* 0x000f220000000a00 */
[----:B------:R-:W4:Y:S08]  /*51b0*/  MUFU.RCP R52, R52 ;  /* 0x0000003400347308 */ /* 0x000f300000001000 */
[----:B------:R-:W4:Y:S01]  /*51c0*/  MUFU.RCP R54, R54 ;  /* 0x0000003600367308 */ /* 0x000f220000001000 */
[----:B------:R-:W-:Y:S01]  /*51d0*/  PRMT R97, R98, 0x3340, R97 ;  /* 0x0000334062617816 */ /* 0x000fe20000000061 */
[----:B-----5:R-:W-:Y:S01]  /*51e0*/  FMUL R98, R59, R58 ;  /* 0x0000003a3b627220 */ /* 0x020fe20000400000 */
[----:B01----:R-:W-:Y:S01]  /*51f0*/  FMUL R103, R56, R57 ;  /* 0x0000003938677220 */ /* 0x003fe20000400000 */
[----:B----4-:R-:W-:Y:S01]  /*5200*/  FADD R58, R5, R21 ;  /* 0x00000015053a7221 */ /* 0x010fe20000000000 */
[----:B------:R-:W-:Y:S01]  /*5210*/  FADD R59, R4, R20 ;  /* 0x00000014043b7221 */ /* 0x000fe20000000000 */
[----:B------:R-:W-:Y:S01]  /*5220*/  FMUL R16, R52, R53 ;  /* 0x0000003534107220 */ /* 0x000fe20000400000 */
[----:B------:R-:W-:Y:S01]  /*5230*/  CS2R R18, SRZ ;  /* 0x0000000000127805 */ /* 0x000fe2000001ff00 */
[----:B------:R-:W-:-:S04]  /*5240*/  IMAD.WIDE R104, R34, 0x4, R104 ;  /* 0x0000000422687825 */ /* 0x000fc800078e0268 */
[----:B------:R-:W-:Y:S01]  /*5250*/  FMUL R17, R54, R55 ;  /* 0x0000003736117220 */ /* 0x000fe20000400000 */
[----:B------:R-:W-:Y:S01]  /*5260*/  FADD R54, R7, R23 ;  /* 0x0000001707367221 */ /* 0x000fe20000000000 */
[----:B------:R-:W-:Y:S01]  /*5270*/  FADD R55, R6, R22 ;  /* 0x0000001606377221 */ /* 0x000fe20000000000 */
[----:B------:R-:W-:-:S04]  /*5280*/  IMAD.WIDE R106, R34, 0x4, R106 ;  /* 0x00000004226a7825 */ /* 0x000fc800078e026a */
[----:B--2---:R-:W-:Y:S01]  /*5290*/  FADD R56, R5, R13 ;  /* 0x0000000d05387221 */ /* 0x004fe20000000000 */
[----:B------:R-:W-:Y:S01]  /*52a0*/  FADD R57, R4, R12 ;  /* 0x0000000c04397221 */ /* 0x000fe20000000000 */
[--C-:B---3--:R-:W-:Y:S01]  /*52b0*/  FADD R4, R58, -R9.reuse ;  /* 0x800000093a047221 */ /* 0x108fe20000000000 */
[--C-:B------:R-:W-:Y:S01]  /*52c0*/  FADD R5, R59, -R8.reuse ;  /* 0x800000083b057221 */ /* 0x100fe20000000000 */
[----:B------:R-:W-:Y:S01]  /*52d0*/  FADD R9, R56, -R9 ;  /* 0x8000000938097221 */ /* 0x000fe20000000000 */
[----:B------:R-:W-:Y:S01]  /*52e0*/  FADD R8, R57, -R8 ;  /* 0x8000000839087221 */ /* 0x000fe20000000000 */
[----:B------:R-:W-:Y:S01]  /*52f0*/  FADD R52, R7, R15 ;  /* 0x0000000f07347221 */ /* 0x000fe20000000000 */
[----:B------:R-:W-:Y:S01]  /*5300*/  FADD R53, R6, R14 ;  /* 0x0000000e06357221 */ /* 0x000fe20000000000 */
[-C--:B------:R-:W-:Y:S01]  /*5310*/  FMUL R4, R4, R17.reuse ;  /* 0x0000001104047220 */ /* 0x080fe20000400000 */
[----:B------:R-:W-:Y:S01]  /*5320*/  FMUL R6, R9, R17 ;  /* 0x0000001109067220 */ /* 0x000fe20000400000 */
[-C--:B------:R-:W-:Y:S01]  /*5330*/  FMUL R5, R5, R16.reuse ;  /* 0x0000001005057220 */ /* 0x080fe20000400000 */
[----:B------:R-:W-:Y:S01]  /*5340*/  FMUL R7, R8, R16 ;  /* 0x0000001008077220 */ /* 0x000fe20000400000 */
[----:B------:R-:W-:-:S02]  /*5350*/  CS2R R12, SRZ ;  /* 0x00000000000c7805 */ /* 0x000fc4000001ff00 */
[----:B------:R-:W-:Y:S02]  /*5360*/  CS2R R14, SRZ ;  /* 0x00000000000e7805 */ /* 0x000fe4000001ff00 */
[----:B------:R-:W-:-:S04]  /*5370*/  CS2R R16, SRZ ;  /* 0x0000000000107805 */ /* 0x000fc8000001ff00 */
[----:B------:R-:W2:Y:S04]  /*5380*/  @!P0 LDG.E.EL.128 R12, desc[UR6][R104.64] ;  /* 0x00000006680c8981 */ /* 0x000ea8000c2e1d00 */
[----:B------:R-:W2:Y:S01]  /*5390*/  @!P0 LDG.E.EL.128 R16, desc[UR6][R106.64] ;  /* 0x000000066a108981 */ /* 0x000ea2000c2e1d00 */
[----:B------:R-:W-:Y:S02]  /*53a0*/  PRMT R101, R102, 0x3340, R101 ;  /* 0x0000334066657816 */ /* 0x000fe40000000065 */
[----:B------:R-:W-:Y:S01]  /*53b0*/  PRMT R20, R100, 0x5410, R97 ;  /* 0x0000541064147816 */ /* 0x000fe20000000061 */
[--C-:B------:R-:W-:Y:S01]  /*53c0*/  FADD R8, R54, -R11.reuse ;  /* 0x8000000b36087221 */ /* 0x100fe20000000000 */
[----:B------:R-:W-:Y:S01]  /*53d0*/  FADD R11, R52, -R11 ;  /* 0x8000000b340b7221 */ /* 0x000fe20000000000 */
[-CC-:B--2---:R-:W-:Y:S01]  /*53e0*/  FFMA R102, R4, R13.reuse, R17.reuse ;  /* 0x0000000d04667223 */ /* 0x184fe20000000011 */
[----:B------:R-:W-:Y:S01]  /*53f0*/  FADD R4, R55, -R10 ;  /* 0x8000000a37047221 */ /* 0x000fe20000000000 */
[-CC-:B------:R-:W-:Y:S01]  /*5400*/  FFMA R109, R5, R12.reuse, R16.reuse ;  /* 0x0000000c056d7223 */ /* 0x180fe20000000010 */
[----:B------:R-:W-:Y:S01]  /*5410*/  FFMA R100, R7, R12, R16 ;  /* 0x0000000c07647223 */ /* 0x000fe20000000010 */
[----:B------:R-:W-:Y:S01]  /*5420*/  FFMA R34, R6, R13, R17 ;  /* 0x0000000d06227223 */ /* 0x000fe20000000011 */
[----:B------:R-:W-:Y:S01]  /*5430*/  FMUL R9, R4, R103 ;  /* 0x0000006704097220 */ /* 0x000fe20000400000 */
[----:B------:R-:W-:-:S02]  /*5440*/  CS2R R4, SRZ ;  /* 0x0000000000047805 */ /* 0x000fc4000001ff00 */
[----:B------:R-:W-:-:S06]  /*5450*/  CS2R R6, SRZ ;  /* 0x0000000000067805 */ /* 0x000fcc000001ff00 */
[----:B------:R0:W2:Y:S01]  /*5460*/  @!P0 LDG.E.EL.128 R4, desc[UR6][R38.64+0x10] ;  /* 0x0000100626048981 */ /* 0x0000a2000c2e1d00 */
[----:B------:R-:W-:Y:S01]  /*5470*/  FADD R10, R53, -R10 ;  /* 0x8000000a350a7221 */ /* 0x000fe20000000000 */
[-C--:B------:R-:W-:Y:S01]  /*5480*/  FMUL R12, R8, R98.reuse ;  /* 0x00000062080c7220 */ /* 0x080fe20000400000 */
[----:B------:R-:W-:Y:S02]  /*5490*/  FMUL R98, R11, R98 ;  /* 0x000000620b627220 */ /* 0x000fe40000400000 */
[----:B------:R-:W-:Y:S01]  /*54a0*/  FMUL R97, R10, R103 ;  /* 0x000000670a617220 */ /* 0x000fe20000400000 */
[----:B------:R-:W-:Y:S01]  /*54b0*/  FFMA R103, R9, R14, R18 ;  /* 0x0000000e09677223 */ /* 0x000fe20000000012 */
[----:B------:R-:W-:Y:S02]  /*54c0*/  CS2R R8, SRZ ;  /* 0x0000000000087805 */ /* 0x000fe4000001ff00 */
[----:B------:R-:W-:-:S06]  /*54d0*/  CS2R R10, SRZ ;  /* 0x00000000000a7805 */ /* 0x000fcc000001ff00 */
[----:B------:R-:W3:Y:S01]  /*54e0*/  @!P0 LDG.E.EL.128 R8, desc[UR6][R84.64+0x10] ;  /* 0x0000100654088981 */ /* 0x000ee2000c2e1d00 */
[----:B------:R-:W-:Y:S01]  /*54f0*/  FFMA R97, R97, R14, R18 ;  /* 0x0000000e61617223 */ /* 0x000fe20000000012 */
[-CC-:B------:R-:W-:Y:S01]  /*5500*/  FFMA R111, R12, R15.reuse, R19.reuse ;  /* 0x0000000f0c6f7223 */ /* 0x180fe20000000013 */
[----:B------:R-:W-:Y:S01]  /*5510*/  FFMA R98, R98, R15, R19 ;  /* 0x0000000f62627223 */ /* 0x000fe20000000013 */
[----:B------:R-:W-:Y:S02]  /*5520*/  CS2R R16, SRZ ;  /* 0x0000000000107805 */ /* 0x000fe4000001ff00 */
[----:B------:R-:W-:Y:S02]  /*5530*/  CS2R R18, SRZ ;  /* 0x0000000000127805 */ /* 0x000fe4000001ff00 */
[----:B------:R-:W-:Y:S02]  /*5540*/  CS2R R12, SRZ ;  /* 0x00000000000c7805 */ /* 0x000fe4000001ff00 */
[----:B------:R-:W-:-:S02]  /*5550*/  CS2R R14, SRZ ;  /* 0x00000000000e7805 */ /* 0x000fc4000001ff00 */
[----:B------:R-:W4:Y:S04]  /*5560*/  @!P0 LDG.E.EL.128 R16, desc[UR6][R104.64+0x10] ;  /* 0x0000100668108981 */ /* 0x000f28000c2e1d00 */
[----:B------:R1:W4:Y:S01]  /*5570*/  @!P0 LDG.E.EL.128 R12, desc[UR6][R106.64+0x10] ;  /* 0x000010066a0c8981 */ /* 0x000322000c2e1d00 */
[----:B0-----:R-:W-:-:S04]  /*5580*/  IADD3 R38, P2, R33, UR8, RZ ;  /* 0x0000000821267c10 */ /* 0x001fc8000ff5e0ff */
[----:B------:R-:W-:Y:S02]  /*5590*/  LEA.HI.X.SX32 R39, R33, UR9, 0x1, P2 ;  /* 0x0000000921277c11 */ /* 0x000fe400090f0eff */
[----:B-1----:R-:W-:Y:S02]  /*55a0*/  P2R R106, PR, RZ, 0x1 ;  /* 0x00000001ff6a7803 */ /* 0x002fe40000000000 */
[----:B------:R-:W-:Y:S02]  /*55b0*/  ISETP.NE.AND P0, PT, R82, RZ, PT ;  /* 0x000000ff5200720c */ /* 0x000fe40003f05270 */
[----:B------:R-:W-:Y:S02]  /*55c0*/  PRMT R23, R108, 0x5410, R101 ;  /* 0x000054106c177816 */ /* 0x000fe40000000065 */
[----:B------:R-:W-:Y:S01]  /*55d0*/  PRMT R22, R110, 0x5410, R99 ;  /* 0x000054106e167816 */ /* 0x000fe20000000063 */
[----:B--2---:R-:W-:Y:S01]  /*55e0*/  FADD R4, R4, 9.9999997473787516356e-06 ;  /* 0x3727c5ac04047421 */ /* 0x004fe20000000000 */
[----:B------:R-:W-:Y:S01]  /*55f0*/  FADD R5, R5, 9.9999997473787516356e-06 ;  /* 0x3727c5ac05057421 */ /* 0x000fe20000000000 */
[----:B------:R-:W-:-:S02]  /*5600*/  FADD R6, R6, 9.9999997473787516356e-06 ;  /* 0x3727c5ac06067421 */ /* 0x000fc40000000000 */
[----:B------:R-:W0:Y:S08]  /*5610*/  MUFU.SQRT R21, R4 ;  /* 0x0000000400157308 */ /* 0x000e300000002000 */
[----:B------:R-:W1:Y:S08]  /*5620*/  MUFU.SQRT R33, R5 ;  /* 0x0000000500217308 */ /* 0x000e700000002000 */
[----:B------:R-:W2:Y:S01]  /*5630*/  MUFU.SQRT R4, R6 ;  /* 0x0000000600047308 */ /* 0x000ea20000002000 */
[----:B0-----:R-:W-:Y:S01]  /*5640*/  FSETP.GT.AND P3, PT, R21, 8.50705917302346158658e+37, PT ;  /* 0x7e8000001500780b */ /* 0x001fe20003f64000 */
[----:B------:R-:W-:Y:S01]  /*5650*/  FADD R7, R7, 9.9999997473787516356e-06 ;  /* 0x3727c5ac07077421 */ /* 0x000fe20000000000 */
[----:B------:R-:W-:-:S02]  /*5660*/  FSETP.GEU.AND P2, PT, R21, 1.175494350822287508e-38, PT ;  /* 0x008000001500780b */ /* 0x000fc40003f4e000 */
[----:B-1----:R-:W-:-:S03]  /*5670*/  FSETP.GT.AND P4, PT, R33, 8.50705917302346158658e+37, PT ;  /* 0x7e8000002100780b */ /* 0x002fc60003f84000 */
[----:B------:R-:W0:Y:S01]  /*5680*/  MUFU.SQRT R5, R7 ;  /* 0x0000000700057308 */ /* 0x000e220000002000 */
[----:B--2---:R-:W-:-:S05]  /*5690*/  FSETP.GT.AND P5, PT, R4, 8.50705917302346158658e+37, PT ;  /* 0x7e8000000400780b */ /* 0x004fca0003fa4000 */
[----:B------:R-:W-:Y:S01]  /*56a0*/  @P3 FMUL R21, R21, 0.25 ;  /* 0x3e80000015153820 */ /* 0x000fe20000400000 */
[----:B------:R-:W-:Y:S02]  /*56b0*/  FSEL R82, R51, 1, P3 ;  /* 0x3f80000033527808 */ /* 0x000fe40001800000 */
[C---:B------:R-:W-:Y:S01]  /*56c0*/  FSETP.GEU.AND P3, PT, R33.reuse, 1.175494350822287508e-38, PT ;  /* 0x008000002100780b */ /* 0x040fe20003f6e000 */
[----:B------:R-:W-:Y:S01]  /*56d0*/  @P4 FMUL R33, R33, 0.25 ;  /* 0x3e80000021214820 */ /* 0x000fe20000400000 */
[----:B------:R-:W-:Y:S02]  /*56e0*/  FSEL R84, R51, 1, P4 ;  /* 0x3f80000033547808 */ /* 0x000fe40002000000 */
[C---:B------:R-:W-:Y:S01]  /*56f0*/  FSETP.GEU.AND P4, PT, R4.reuse, 1.175494350822287508e-38, PT ;  /* 0x008000000400780b */ /* 0x040fe20003f8e000 */
[----:B------:R-:W-:Y:S01]  /*5700*/  @!P2 FMUL R21, R21, 16777216 ;  /* 0x4b8000001515a820 */ /* 0x000fe20000400000 */
[----:B------:R-:W-:Y:S01]  /*5710*/  FSEL R85, R51, 1, P5 ;  /* 0x3f80000033557808 */ /* 0x000fe20002800000 */
[----:B------:R-:W-:Y:S01]  /*5720*/  @P5 FMUL R4, R4, 0.25 ;  /* 0x3e80000004045820 */ /* 0x000fe20000400000 */
[----:B0-----:R-:W-:-:S03]  /*5730*/  FSETP.GT.AND P5, PT, R5, 8.50705917302346158658e+37, PT ;  /* 0x7e8000000500780b */ /* 0x001fc60003fa4000 */
[----:B------:R-:W0:Y:S02]  /*5740*/  MUFU.RCP R21, R21 ;  /* 0x0000001500157308 */ /* 0x000e240000001000 */
[----:B------:R-:W-:Y:S01]  /*5750*/  @!P3 FMUL R33, R33, 16777216 ;  /* 0x4b8000002121b820 */ /* 0x000fe20000400000 */
[----:B------:R-:W-:Y:S01]  /*5760*/  @!P3 FMUL R84, R84, 16777216 ;  /* 0x4b8000005454b820 */ /* 0x000fe20000400000 */
[----:B------:R-:W-:Y:S01]  /*5770*/  ISETP.NE.AND P3, PT, R71, RZ, PT ;  /* 0x000000ff4700720c */ /* 0x000fe20003f65270 */
[----:B------:R-:W-:Y:S01]  /*5780*/  @!P2 FMUL R82, R82, 16777216 ;  /* 0x4b8000005252a820 */ /* 0x000fe20000400000 */
[----:B------:R-:W-:Y:S02]  /*5790*/  FSETP.GEU.AND P6, PT, R5, 1.175494350822287508e-38, PT ;  /* 0x008000000500780b */ /* 0x000fe40003fce000 */
[----:B------:R-:W-:Y:S02]  /*57a0*/  FSEL R104, R51, 1, P5 ;  /* 0x3f80000033687808 */ /* 0x000fe40002800000 */
[----:B------:R-:W-:Y:S01]  /*57b0*/  ISETP.NE.AND P2, PT, R69, RZ, PT ;  /* 0x000000ff4500720c */ /* 0x000fe20003f45270 */
[----:B------:R-:W-:Y:S01]  /*57c0*/  @P5 FMUL R5, R5, 0.25 ;  /* 0x3e80000005055820 */ /* 0x000fe20000400000 */
[----:B------:R-:W-:-:S02]  /*57d0*/  SEL R6, RZ, 0x1, !P3 ;  /* 0x00000001ff067807 */ /* 0x000fc40005800000 */
[----:B------:R-:W-:Y:S02]  /*57e0*/  ISETP.NE.AND P5, PT, R70, RZ, PT ;  /* 0x000000ff4600720c */ /* 0x000fe40003fa5270 */
[----:B------:R-:W-:Y:S02]  /*57f0*/  SEL R51, R6, 0x2, P2 ;  /* 0x0000000206337807 */ /* 0x000fe40001000000 */
[----:B------:R-:W-:Y:S01]  /*5800*/  SEL R6, RZ, 0x1, !P5 ;  /* 0x00000001ff067807 */ /* 0x000fe20006800000 */
[----:B0-----:R-:W-:-:S03]  /*5810*/  FMUL R69, R21, R82 ;  /* 0x0000005215457220 */ /* 0x001fc60000400000 */
[----:B------:R-:W-:Y:S02]  /*5820*/  SEL R21, R6, 0x2, P0 ;  /* 0x0000000206157807 */ /* 0x000fe40000000000 */
        /* <DEDUP_REMOVED lines=13> */
[----:B------:R-:W-:-:S03]  /*5900*/  @!P4 FMUL R4, R4, 16777216 ;  /* 0x4b8000000404c820 */ /* 0x000fc60000400000 */
[----:B------:R-:W-:Y:S02]  /*5910*/  P2R R73, PR, RZ, 0x1 ;  /* 0x00000001ff497803 */ /* 0x000fe40000000000 */
[----:B------:R-:W-:Y:S01]  /*5920*/  ISETP.NE.AND P0, PT, R77, RZ, PT ;  /* 0x000000ff4d00720c */ /* 0x000fe20003f05270 */
[----:B------:R-:W-:-:S03]  /*5930*/  @!P6 FMUL R5, R5, 16777216 ;  /* 0x4b8000000505e820 */ /* 0x000fc60000400000 */
[----:B------:R-:W-:Y:S02]  /*5940*/  P2R R72, PR, RZ, 0x1 ;  /* 0x00000001ff487803 */ /* 0x000fe40000000000 */
[----:B------:R-:W-:Y:S01]  /*5950*/  ISETP.NE.AND P0, PT, R78, RZ, PT ;  /* 0x000000ff4e00720c */ /* 0x000fe20003f05270 */
[----:B------:R-:W0:Y:S03]  /*5960*/  MUFU.RCP R4, R4 ;  /* 0x0000000400047308 */ /* 0x000e260000001000 */
[----:B------:R-:W-:Y:S02]  /*5970*/  P2R R71, PR, RZ, 0x1 ;  /* 0x00000001ff477803 */ /* 0x000fe40000000000 */
[----:B------:R-:W-:-:S03]  /*5980*/  ISETP.NE.AND P0, PT, R79, RZ, PT ;  /* 0x000000ff4f00720c */ /* 0x000fc60003f05270 */
[----:B------:R-:W1:Y:S01]  /*5990*/  MUFU.RCP R5, R5 ;  /* 0x0000000500057308 */ /* 0x000e620000001000 */
[----:B------:R-:W-:Y:S02]  /*59a0*/  P2R R70, PR, RZ, 0x1 ;  /* 0x00000001ff467803 */ /* 0x000fe40000000000 */
[----:B------:R-:W-:Y:S01]  /*59b0*/  ISETP.NE.AND P0, PT, R68, RZ, PT ;  /* 0x000000ff4400720c */ /* 0x000fe20003f05270 */
[----:B------:R-:W-:Y:S01]  /*59c0*/  @!P4 FMUL R85, R85, 16777216 ;  /* 0x4b8000005555c820 */ /* 0x000fe20000400000 */
[----:B------:R-:W-:Y:S02]  /*59d0*/  SEL R7, RZ, 0x1, !P1 ;  /* 0x00000001ff077807 */ /* 0x000fe40004800000 */
[----:B------:R-:W-:Y:S02]  /*59e0*/  P2R R67, PR, RZ, 0x1 ;  /* 0x00000001ff437803 */ /* 0x000fe40000000000 */
[----:B------:R-:W-:Y:S01]  /*59f0*/  ISETP.NE.AND P0, PT, R80, RZ, PT ;  /* 0x000000ff5000720c */ /* 0x000fe20003f05270 */
[----:B------:R-:W-:Y:S01]  /*5a00*/  @!P6 FMUL R104, R104, 16777216 ;  /* 0x4b8000006868e820 */ /* 0x000fe20000400000 */
[----:B0-----:R-:W-:Y:S01]  /*5a10*/  FMUL R85, R4, R85 ;  /* 0x0000005504557220 */ /* 0x001fe20000400000 */
[----:B---3--:R-:W-:Y:S01]  /*5a20*/  FADD R4, R65, -R10 ;  /* 0x8000000a41047221 */ /* 0x008fe20000000000 */
[----:B------:R-:W-:-:S02]  /*5a30*/  SEL R7, R7, 0x2, P0 ;  /* 0x0000000207077807 */ /* 0x000fc40000000000 */
[----:B------:R-:W-:Y:S01]  /*5a40*/  ISETP.NE.AND P0, PT, R67, RZ, PT ;  /* 0x000000ff4300720c */ /* 0x000fe20003f05270 */
[----:B-1----:R-:W-:Y:S01]  /*5a50*/  FMUL R104, R5, R104 ;  /* 0x0000006805687220 */ /* 0x002fe20000400000 */
[----:B------:R-:W-:Y:S02]  /*5a60*/  FMUL R5, R4, R85 ;  /* 0x0000005504057220 */ /* 0x000fe40000400000 */
[----:B------:R-:W-:Y:S02]  /*5a70*/  SEL R4, RZ, 0x1, !P0 ;  /* 0x00000001ff047807 */ /* 0x000fe40004000000 */
[----:B------:R-:W-:-:S04]  /*5a80*/  ISETP.NE.AND P0, PT, R70, RZ, PT ;  /* 0x000000ff4600720c */ /* 0x000fc80003f05270 */
[----:B------:R-:W-:Y:S02]  /*5a90*/  SEL R4, R4, 0x2, P0 ;  /* 0x0000000204047807 */ /* 0x000fe40000000000 */
[----:B------:R-:W-:-:S04]  /*5aa0*/  ISETP.NE.AND P0, PT, R71, RZ, PT ;  /* 0x000000ff4700720c */ /* 0x000fc80003f05270 */
[----:B------:R-:W-:Y:S02]  /*5ab0*/  SEL R51, R51, 0x3, P0 ;  /* 0x0000000333337807 */ /* 0x000fe40000000000 */
[----:B------:R-:W-:-:S04]  /*5ac0*/  ISETP.NE.AND P0, PT, R72, RZ, PT ;  /* 0x000000ff4800720c */ /* 0x000fc80003f05270 */
[----:B------:R-:W-:Y:S02]  /*5ad0*/  SEL R21, R21, 0x3, P0 ;  /* 0x0000000315157807 */ /* 0x000fe40000000000 */
[----:B------:R-:W-:-:S04]  /*5ae0*/  ISETP.NE.AND P0, PT, R73, RZ, PT ;  /* 0x000000ff4900720c */ /* 0x000fc80003f05270 */
[----:B------:R-:W-:Y:S02]  /*5af0*/  SEL R7, R7, 0x3, P0 ;  /* 0x0000000307077807 */ /* 0x000fe40000000000 */
[----:B------:R-:W-:Y:S01]  /*5b00*/  ISETP.NE.AND P0, PT, R75, RZ, PT ;  /* 0x000000ff4b00720c */ /* 0x000fe20003f05270 */
[----:B------:R-:W0:Y:S03]  /*5b10*/  MUFU.RCP R33, R33 ;  /* 0x0000002100217308 */ /* 0x000e260000001000 */
[----:B------:R-:W-:Y:S02]  /*5b20*/  SEL R4, R4, 0x3, P0 ;  /* 0x0000000304047807 */ /* 0x000fe40000000000 */
[----:B------:R-:W-:-:S04]  /*5b30*/  ISETP.NE.AND P0, PT, R82, RZ, PT ;  /* 0x000000ff5200720c */ /* 0x000fc80003f05270 */
[----:B------:R-:W-:Y:S02]  /*5b40*/  SEL R51, R51, 0x4, P0 ;  /* 0x0000000433337807 */ /* 0x000fe40000000000 */
[----:B------:R-:W-:Y:S01]  /*5b50*/  ISETP.NE.AND P0, PT, R87, RZ, PT ;  /* 0x000000ff5700720c */ /* 0x000fe20003f05270 */
[----:B------:R-:W-:-:S03]  /*5b60*/  FADD R6, R81, -R8 ;  /* 0x8000000851067221 */ /* 0x000fc60000000000 */
[----:B------:R-:W-:Y:S02]  /*5b70*/  SEL R21, R21, 0x4, P0 ;  /* 0x0000000415157807 */ /* 0x000fe40000000000 */
[----:B------:R-:W-:Y:S01]  /*5b80*/  ISETP.NE.AND P0, PT, R99, RZ, PT ;  /* 0x000000ff6300720c */ /* 0x000fe20003f05270 */
[----:B0-----:R-:W-:Y:S01]  /*5b90*/  FMUL R84, R33, R84 ;  /* 0x0000005421547220 */ /* 0x001fe20000400000 */
[----:B------:R-:W-:Y:S01]  /*5ba0*/  ISETP.NE.AND P1, PT, R88, RZ, PT ;  /* 0x000000ff5800720c */ /* 0x000fe20003f25270 */
[----:B------:R-:W-:Y:S01]  /*5bb0*/  FMUL R33, R6, R69 ;  /* 0x0000004506217220 */ /* 0x000fe20000400000 */
[----:B------:R-:W-:Y:S01]  /*5bc0*/  SEL R7, R7, 0x4, P0 ;  /* 0x0000000407077807 */ /* 0x000fe20000000000 */
[----:B------:R-:W-:Y:S01]  /*5bd0*/  FADD R6, R66, -R9 ;  /* 0x8000000942067221 */ /* 0x000fe20000000000 */
[----:B------:R-:W-:Y:S02]  /*5be0*/  ISETP.NE.AND P6, PT, R83, RZ, PT ;  /* 0x000000ff5300720c */ /* 0x000fe40003fc5270 */
[----:B------:R-:W-:-:S02]  /*5bf0*/  ISETP.NE.AND P0, PT, R101, RZ, PT ;  /* 0x000000ff6500720c */ /* 0x000fc40003f05270 */
[----:B------:R-:W-:Y:S01]  /*5c00*/  SEL R21, R21, 0x5, P1 ;  /* 0x0000000515157807 */ /* 0x000fe20000800000 */
[----:B------:R-:W-:Y:S01]  /*5c10*/  FADD R9, R62, -R9 ;  /* 0x800000093e097221 */ /* 0x000fe20000000000 */
[----:B------:R-:W-:Y:S01]  /*5c20*/  ISETP.NE.AND P1, PT, R136, RZ, PT ;  /* 0x000000ff8800720c */ /* 0x000fe20003f25270 */
[----:B------:R-:W-:Y:S01]  /*5c30*/  FADD R10, R61, -R10 ;  /* 0x8000000a3d0a7221 */ /* 0x000fe20000000000 */
[----:B------:R-:W-:Y:S01]  /*5c40*/  ISETP.NE.AND P4, PT, R86, RZ, PT ;  /* 0x000000ff5600720c */ /* 0x000fe20003f85270 */
[-C--:B------:R-:W-:Y:S01]  /*5c50*/  FMUL R6, R6, R84.reuse ;  /* 0x0000005406067220 */ /* 0x080fe20000400000 */
[----:B------:R-:W-:Y:S02]  /*5c60*/  ISETP.NE.AND P5, PT, R92, RZ, PT ;  /* 0x000000ff5c00720c */ /* 0x000fe40003fa5270 */
[----:B------:R-:W-:Y:S02]  /*5c70*/  SEL R4, R4, 0x4, P0 ;  /* 0x0000000404047807 */ /* 0x000fe40000000000 */
[----:B------:R-:W-:Y:S01]  /*5c80*/  SEL R7, R7, 0x5, P6 ;  /* 0x0000000507077807 */ /* 0x000fe20003000000 */
[----:B------:R-:W-:Y:S01]  /*5c90*/  FMUL R84, R9, R84 ;  /* 0x0000005409547220 */ /* 0x000fe20000400000 */
[----:B------:R-:W-:Y:S01]  /*5ca0*/  FMUL R85, R10, R85 ;  /* 0x000000550a557220 */ /* 0x000fe20000400000 */
[----:B------:R-:W-:Y:S01]  /*5cb0*/  SEL R9, R4, 0x5, P4 ;  /* 0x0000000504097807 */ /* 0x000fe20002000000 */
[----:B----4-:R-:W-:Y:S01]  /*5cc0*/  FFMA R71, R6, R17, R13 ;  /* 0x0000001106477223 */ /* 0x010fe2000000000d */
[----:B------:R-:W-:Y:S01]  /*5cd0*/  SEL R10, R7, 0x6, P5 ;  /* 0x00000006070a7807 */ /* 0x000fe20002800000 */
[----:B------:R-:W-:Y:S01]  /*5ce0*/  FFMA R72, R5, R18, R14 ;  /* 0x0000001205487223 */ /* 0x000fe2000000000e */
[----:B------:R-:W-:-:S02]  /*5cf0*/  CS2R R4, SRZ ;  /* 0x0000000000047805 */ /* 0x000fc4000001ff00 */
[----:B------:R-:W-:-:S06]  /*5d00*/  CS2R R6, SRZ ;  /* 0x0000000000067805 */ /* 0x000fcc000001ff00 */
[----:B------:R0:W2:Y:S01]  /*5d10*/  @P1 LDG.E.EL.128 R4, desc[UR6][R2.64] ;  /* 0x0000000602041981 */ /* 0x0000a2000c2e1d00 */
[----:B------:R-:W-:Y:S01]  /*5d20*/  FADD R8, R63, -R8 ;  /* 0x800000083f087221 */ /* 0x000fe20000000000 */
[----:B------:R-:W-:Y:S02]  /*5d30*/  ISETP.NE.AND P0, PT, R105, RZ, PT ;  /* 0x000000ff6900720c */ /* 0x000fe40003f05270 */
[----:B------:R-:W-:Y:S01]  /*5d40*/  ISETP.NE.AND P3, PT, R90, RZ, PT ;  /* 0x000000ff5a00720c */ /* 0x000fe20003f65270 */
[----:B------:R-:W-:Y:S01]  /*5d50*/  FMUL R69, R8, R69 ;  /* 0x0000004508457220 */ /* 0x000fe20000400000 */
[----:B------:R-:W-:Y:S02]  /*5d60*/  ISETP.NE.AND P2, PT, R91, RZ, PT ;  /* 0x000000ff5b00720c */ /* 0x000fe40003f45270 */
[----:B------:R-:W-:Y:S02]  /*5d70*/  SEL R51, R51, 0x5, P0 ;  /* 0x0000000533337807 */ /* 0x000fe40000000000 */
[----:B------:R-:W-:Y:S01]  /*5d80*/  ISETP.NE.AND P6, PT, R89, RZ, PT ;  /* 0x000000ff5900720c */ /* 0x000fe20003fc5270 */
[-CC-:B------:R-:W-:Y:S01]  /*5d90*/  FFMA R70, R33, R16.reuse, R12.reuse ;  /* 0x0000001021467223 */ /* 0x180fe2000000000c */
[----:B------:R-:W-:Y:S01]  /*5da0*/  FFMA R74, R69, R16, R12 ;  /* 0x00000010454a7223 */ /* 0x000fe2000000000c */
[----:B------:R-:W-:Y:S01]  /*5db0*/  SEL R12, R51, 0x6, P3 ;  /* 0x00000006330c7807 */ /* 0x000fe20001800000 */
[----:B------:R-:W-:Y:S01]  /*5dc0*/  FADD R78, R50, R109 ;  /* 0x0000006d324e7221 */ /* 0x000fe20000000000 */
[----:B------:R-:W-:-:S02]  /*5dd0*/  SEL R21, R21, 0x6, P2 ;  /* 0x0000000615157807 */ /* 0x000fc40001000000 */
[----:B------:R-:W-:Y:S02]  /*5de0*/  SHF.R.U32.HI R69, RZ, 0x4, R26 ;  /* 0x00000004ff457819 */ /* 0x000fe4000001161a */
[----:B------:R-:W-:Y:S02]  /*5df0*/  ISETP.NE.AND P4, PT, R96, RZ, PT ;  /* 0x000000ff6000720c */ /* 0x000fe40003f85270 */
[----:B------:R-:W-:Y:S02]  /*5e00*/  ISETP.NE.AND P3, PT, R95, RZ, PT ;  /* 0x000000ff5f00720c */ /* 0x000fe40003f65270 */
[----:B------:R-:W-:Y:S02]  /*5e10*/  ISETP.NE.AND P2, PT, R94, RZ, PT ;  /* 0x000000ff5e00720c */ /* 0x000fe40003f45270 */
[----:B------:R-:W-:Y:S02]  /*5e20*/  ISETP.NE.AND P5, PT, R93, RZ, PT ;  /* 0x000000ff5d00720c */ /* 0x000fe40003fa5270 */
[----:B------:R-:W-:Y:S01]  /*5e30*/  SEL R9, R9, 0x6, P6 ;  /* 0x0000000609097807 */ /* 0x000fe20003000000 */
[----:B------:R-:W-:Y:S01]  /*5e40*/  IMAD.SHL.U32 R67, R26, 0x4, RZ ;  /* 0x000000041a437824 */ /* 0x000fe200078e00ff */
[----:B------:R-:W-:-:S02]  /*5e50*/  ISETP.NE.AND P0, PT, R106, RZ, PT ;  /* 0x000000ff6a00720c */ /* 0x000fc40003f05270 */
[----:B------:R-:W-:Y:S02]  /*5e60*/  SGXT.U32 R69, R69, 0x4 ;  /* 0x000000044545781a */ /* 0x000fe40000000000 */
[----:B------:R-:W-:Y:S02]  /*5e70*/  SEL R10, R10, 0x7, P4 ;  /* 0x000000070a0a7807 */ /* 0x000fe40002000000 */
[----:B------:R-:W-:Y:S02]  /*5e80*/  SEL R21, R21, 0x7, P3 ;  /* 0x0000000715157807 */ /* 0x000fe40001800000 */
[----:B------:R-:W-:Y:S02]  /*5e90*/  SEL R12, R12, 0x7, P2 ;  /* 0x000000070c0c7807 */ /* 0x000fe40001000000 */
[----:B------:R-:W-:Y:S02]  /*5ea0*/  SEL R9, R9, 0x7, P5 ;  /* 0x0000000709097807 */ /* 0x000fe40002800000 */
[----:B0-----:R-:W-:Y:S01]  /*5eb0*/  LOP3.LUT R2, R24, 0x3c, R67, 0xf8, !PT ;  /* 0x0000003c18027812 */ /* 0x001fe200078ef843 */
[----:B------:R-:W0:Y:S01]  /*5ec0*/  S2UR UR5, SR_CgaCtaId ;  /* 0x00000000000579c3 */ /* 0x000e220000008800 */
[----:B------:R1:W-:Y:S01]  /*5ed0*/  @!P0 STG.E.64 desc[UR6][R38.64], R22 ;  /* 0x0000001626008986 */ /* 0x0003e2000c101b06 */
[----:B------:R-:W-:Y:S01]  /*5ee0*/  FFMA R85, R85, R18, R14 ;  /* 0x0000001255557223 */ /* 0x000fe2000000000e */
[----:B------:R-:W-:Y:S01]  /*5ef0*/  FFMA R75, R84, R17, R13 ;  /* 0x00000011544b7223 */ /* 0x000fe2000000000d */
[----:B------:R-:W-:Y:S01]  /*5f00*/  IMAD.SHL.U32 R14, R26, 0x20, RZ ;  /* 0x000000201a0e7824 */ /* 0x000fe200078e00ff */
[----:B------:R-:W-:Y:S01]  /*5f10*/  UMOV UR4, 0x400 ;  /* 0x0000040000047882 */ /* 0x000fe20000000000 */
[----:B------:R-:W-:-:S03]  /*5f20*/  SHF.R.U32.HI R13, RZ, 0x1, R26 ;  /* 0x00000001ff0d7819 */ /* 0x000fc6000001161a */
[----:B------:R-:W-:Y:S02]  /*5f30*/  LOP3.LUT R14, R14, 0x1fe0, RZ, 0xc0, !PT ;  /* 0x00001fe00e0e7812 */ /* 0x000fe400078ec0ff */
[----:B------:R-:W-:Y:S01]  /*5f40*/  LOP3.LUT R13, R13, 0x7c, RZ, 0xc0, !PT ;  /* 0x0000007c0d0d7812 */ /* 0x000fe200078ec0ff */
[----:B0-----:R-:W-:-:S06]  /*5f50*/  UPRMT UR4, UR5, 0x654, UR4 ;  /* 0x0000065405047896 */ /* 0x001fcc0008000004 */
[----:B------:R-:W-:Y:S01]  /*5f60*/  IADD3 R17, R14, UR4, R13 ;  /* 0x000000040e117c10 */ /* 0x000fe2000fffe00d */
[--C-:B------:R-:W-:Y:S01]  /*5f70*/  FADD R8, R64, -R11.reuse ;  /* 0x8000000b40087221 */ /* 0x100fe20000000000 */
[----:B------:R-:W-:Y:S01]  /*5f80*/  FADD R11, R60, -R11 ;  /* 0x8000000b3c0b7221 */ /* 0x000fe20000000000 */
[----:B------:R-:W-:Y:S02]  /*5f90*/  LOP3.LUT R3, R25, 0x30, R69, 0xfe, !PT ;  /* 0x0000003019037812 */ /* 0x000fe400078efe45 */
[-C--:B------:R-:W-:Y:S01]  /*5fa0*/  FMUL R8, R8, R104.reuse ;  /* 0x0000006808087220 */ /* 0x080fe20000400000 */
[----:B------:R-:W-:Y:S01]  /*5fb0*/  FMUL R104, R11, R104 ;  /* 0x000000680b687220 */ /* 0x000fe20000400000 */
[----:B------:R-:W-:Y:S01]  /*5fc0*/  LOP3.LUT R11, R25, R69, RZ, 0xfc, !PT ;  /* 0x00000045190b7212 */ /* 0x000fe200078efcff */
[----:B------:R-:W-:Y:S02]  /*5fd0*/  IMAD R3, R3, 0x2d8, R2 ;  /* 0x000002d803037824 */ /* 0x000fe400078e0202 */
[----:B------:R-:W-:-:S02]  /*5fe0*/  FADD R82, R46, R111 ;  /* 0x0000006f2e527221 */ /* 0x000fc40000000000 */
[----:B------:R-:W-:Y:S02]  /*5ff0*/  IMAD R11, R11, 0x2d8, R2 ;  /* 0x000002d80b0b7824 */ /* 0x000fe400078e0202 */
[-CC-:B------:R-:W-:Y:S01]  /*6000*/  FFMA R73, R8, R19.reuse, R15.reuse ;  /* 0x0000001308497223 */ /* 0x180fe2000000000f */
[----:B------:R-:W-:Y:S01]  /*6010*/  FFMA R104, R104, R19, R15 ;  /* 0x0000001368687223 */ /* 0x000fe2000000000f */
[----:B------:R-:W-:Y:S01]  /*6020*/  FADD R100, R47, R100 ;  /* 0x000000642f647221 */ /* 0x000fe20000000000 */
        /* <DEDUP_REMOVED lines=9> */
[----:B--2---:R-:W-:-:S02]  /*60c0*/  SEL R33, R4, 0xff800000, P1 ;  /* 0xff80000004217807 */ /* 0x004fc40000800000 */
[----:B------:R-:W-:Y:S02]  /*60d0*/  SEL R50, R5, 0xff800000, P1 ;  /* 0xff80000005327807 */ /* 0x000fe40000800000 */
[----:B------:R-:W-:Y:S02]  /*60e0*/  SEL R68, R6, 0xff800000, P1 ;  /* 0xff80000006447807 */ /* 0x000fe40000800000 */
[----:B------:R-:W-:Y:S02]  /*60f0*/  SEL R51, R7, 0xff800000, P1 ;  /* 0xff80000007337807 */ /* 0x000fe40000800000 */
[----:B------:R-:W-:Y:S02]  /*6100*/  FSETP.GEU.AND P4, PT, R30, R33, PT ;  /* 0x000000211e00720b */ /* 0x000fe40003f8e000 */
[----:B------:R-:W-:Y:S02]  /*6110*/  FSETP.GEU.AND P5, PT, R32, R51, PT ;  /* 0x000000332000720b */ /* 0x000fe40003fae000 */
[----:B------:R-:W-:-:S02]  /*6120*/  FSETP.GEU.AND P3, PT, R31, R50, PT ;  /* 0x000000321f00720b */ /* 0x000fc40003f6e000 */
[----:B------:R-:W-:Y:S02]  /*6130*/  FSETP.GEU.AND P2, PT, R29, R68, PT ;  /* 0x000000441d00720b */ /* 0x000fe40003f4e000 */
[----:B------:R-:W-:Y:S02]  /*6140*/  LOP3.LUT R5, R25, 0x20, R69, 0xfe, !PT ;  /* 0x0000002019057812 */ /* 0x000fe400078efe45 */
[----:B------:R-:W-:Y:S02]  /*6150*/  SEL R9, R9, 0x8, P5 ;  /* 0x0000000809097807 */ /* 0x000fe40002800000 */
[----:B------:R-:W-:Y:S02]  /*6160*/  SEL R12, R12, 0x8, P4 ;  /* 0x000000080c0c7807 */ /* 0x000fe40002000000 */
[----:B------:R-:W-:Y:S02]  /*6170*/  SEL R21, R21, 0x8, P3 ;  /* 0x0000000815157807 */ /* 0x000fe40001800000 */
[----:B------:R-:W-:Y:S01]  /*6180*/  SEL R10, R10, 0x8, P2 ;  /* 0x000000080a0a7807 */ /* 0x000fe20001000000 */
[----:B------:R-:W-:Y:S01]  /*6190*/  IMAD R5, R5, 0x2d8, R2 ;  /* 0x000002d805057824 */ /* 0x000fe200078e0202 */
[----:B------:R-:W-:-:S02]  /*61a0*/  PRMT R12, R12, 0x3340, R21 ;  /* 0x000033400c0c7816 */ /* 0x000fc40000000015 */
[----:B------:R-:W-:Y:S02]  /*61b0*/  PRMT R9, R10, 0x3340, R9 ;  /* 0x000033400a097816 */ /* 0x000fe40000000009 */
[----:B------:R-:W-:Y:S01]  /*61c0*/  IADD3 R4, P6, R27, UR8, RZ ;  /* 0x000000081b047c10 */ /* 0x000fe2000ffde0ff */
[----:B-1----:R-:W-:Y:S01]  /*61d0*/  IMAD.WIDE R22, R5, 0x4, R36 ;  /* 0x0000000405167825 */ /* 0x002fe200078e0224 */
[----:B------:R-:W-:Y:S02]  /*61e0*/  PRMT R21, R12, 0x5410, R9 ;  /* 0x000054100c157816 */ /* 0x000fe40000000009 */
[----:B------:R-:W-:-:S05]  /*61f0*/  LEA.HI.X.SX32 R5, R27, UR9, 0x1, P6 ;  /* 0x000000091b057c11 */ /* 0x000fca000b0f0eff */
[----:B------:R0:W-:Y:S01]  /*6200*/  @!P0 STG.E.64 desc[UR6][R4.64], R20 ;  /* 0x0000001404008986 */ /* 0x0001e2000c101b06 */
[----:B------:R-:W-:Y:S01]  /*6210*/  BAR.SYNC.DEFER_BLOCKING 0x0 ;  /* 0x0000000000007b1d */ /* 0x000fe20000010000 */
[----:B------:R-:W-:Y:S02]  /*6220*/  LOP3.LUT R7, R25, 0x10, R69, 0xfe, !PT ;  /* 0x0000001019077812 */ /* 0x000fe400078efe45 */
[----:B------:R-:W-:-:S03]  /*6230*/  LOP3.LUT R27, R67, 0x3fc, RZ, 0xc0, !PT ;  /* 0x000003fc431b7812 */ /* 0x000fc600078ec0ff */
[----:B------:R-:W-:Y:S01]  /*6240*/  IMAD R7, R7, 0x2d8, R2 ;  /* 0x000002d807077824 */ /* 0x000fe200078e0202 */
[----:B------:R-:W-:-:S03]  /*6250*/  SHF.R.U32.HI R6, RZ, 0x6, R67 ;  /* 0x00000006ff067819 */ /* 0x000fc60000011643 */
[----:B------:R-:W-:Y:S01]  /*6260*/  IMAD.WIDE R38, R7, 0x4, R36 ;  /* 0x0000000407267825 */ /* 0x000fe200078e0224 */
[----:B------:R-:W-:Y:S02]  /*6270*/  LOP3.LUT R7, R27, 0x400, RZ, 0xfc, !PT ;  /* 0x000004001b077812 */ /* 0x000fe400078efcff */
[----:B------:R-:W-:Y:S02]  /*6280*/  LOP3.LUT R9, R26, 0xff, RZ, 0xc0, !PT ;  /* 0x000000ff1a097812 */ /* 0x000fe400078ec0ff */
[----:B------:R-:W-:Y:S01]  /*6290*/  SGXT.U32 R6, R6, 0x4 ;  /* 0x000000040606781a */ /* 0x000fe20000000000 */
[----:B------:R-:W-:Y:S04]  /*62a0*/  STS [R17], R59 ;  /* 0x0000003b11007388 */ /* 0x000fe80000000800 */
[----:B------:R-:W-:Y:S04]  /*62b0*/  STS [R17+0x4], R58 ;  /* 0x0000043a11007388 */ /* 0x000fe80000000800 */
[----:B------:R-:W-:Y:S04]  /*62c0*/  STS [R17+0x8], R55 ;  /* 0x0000083711007388 */ /* 0x000fe80000000800 */
[----:B------:R-:W-:Y:S04]  /*62d0*/  STS [R17+0xc], R54 ;  /* 0x00000c3611007388 */ /* 0x000fe80000000800 */
[----:B------:R-:W-:Y:S04]  /*62e0*/  STS [R17+0x10], R81 ;  /* 0x0000105111007388 */ /* 0x000fe80000000800 */
[----:B------:R-:W-:Y:S04]  /*62f0*/  STS [R17+0x14], R66 ;  /* 0x0000144211007388 */ /* 0x000fe80000000800 */
[----:B------:R-:W-:Y:S04]  /*6300*/  STS [R17+0x18], R65 ;  /* 0x0000184111007388 */ /* 0x000fe80000000800 */
[----:B------:R-:W-:Y:S01]  /*6310*/  STS [R17+0x1c], R64 ;  /* 0x00001c4011007388 */ /* 0x000fe20000000800 */
[----:B0-----:R-:W-:Y:S01]  /*6320*/  SHF.R.U32.HI R21, RZ, 0x6, R7 ;  /* 0x00000006ff157819 */ /* 0x001fe20000011607 */
[C---:B------:R-:W-:Y:S01]  /*6330*/  IMAD.IADD R76, R6.reuse, 0x1, R9 ;  /* 0x00000001064c7824 */ /* 0x040fe200078e0209 */
[----:B------:R-:W-:-:S02]  /*6340*/  LEA R6, R6, UR4, 0x2 ;  /* 0x0000000406067c11 */ /* 0x000fc4000f8e10ff */
[----:B------:R-:W-:-:S03]  /*6350*/  LEA R4, R21, UR4, 0x2 ;  /* 0x0000000415047c11 */ /* 0x000fc6000f8e10ff */
[C---:B------:R-:W-:Y:S01]  /*6360*/  IMAD R20, R27.reuse, 0x4, R6 ;  /* 0x000000041b147824 */ /* 0x040fe200078e0206 */
[----:B------:R-:W-:Y:S01]  /*6370*/  BAR.SYNC.DEFER_BLOCKING 0x0 ;  /* 0x0000000000007b1d */ /* 0x000fe20000010000 */
[----:B------:R-:W-:Y:S01]  /*6380*/  IMAD R46, R27, 0x4, R4 ;  /* 0x000000041b2e7824 */ /* 0x000fe200078e0204 */
[----:B------:R-:W-:Y:S01]  /*6390*/  ISETP.GE.AND P1, PT, R2, 0x2d8, PT ;  /* 0x000002d80200780c */ /* 0x000fe20003f26270 */
[----:B------:R-:W-:-:S04]  /*63a0*/  IMAD.WIDE R2, R3, 0x4, R36 ;  /* 0x0000000403027825 */ /* 0x000fc800078e0224 */
[----:B------:R-:W-:Y:S01]  /*63b0*/  IMAD.WIDE R36, R11, 0x4, R36 ;  /* 0x000000040b247825 */ /* 0x000fe200078e0224 */
[----:B------:R-:W-:Y:S04]  /*63c0*/  LDS R8, [R20] ;  /* 0x0000000014087984 */ /* 0x000fe80000000800 */
[----:B------:R-:W-:Y:S04]  /*63d0*/  LDS R9, [R20+0x4] ;  /* 0x0000040014097984 */ /* 0x000fe80000000800 */
[----:B------:R-:W-:Y:S04]  /*63e0*/  LDS R10, [R20+0x8] ;  /* 0x00000800140a7984 */ /* 0x000fe80000000800 */
[----:B------:R-:W0:Y:S04]  /*63f0*/  LDS R11, [R20+0xc] ;  /* 0x00000c00140b7984 */ /* 0x000e280000000800 */
[----:B------:R-:W-:Y:S04]  /*6400*/  LDS R4, [R46+0x1000] ;  /* 0x001000002e047984 */ /* 0x000fe80000000800 */
[----:B------:R-:W-:Y:S04]  /*6410*/  LDS R5, [R46+0x1004] ;  /* 0x001004002e057984 */ /* 0x000fe80000000800 */
[----:B------:R-:W-:Y:S04]  /*6420*/  LDS R6, [R46+0x1008] ;  /* 0x001008002e067984 */ /* 0x000fe80000000800 */
[----:B------:R-:W1:Y:S01]  /*6430*/  LDS R7, [R46+0x100c] ;  /* 0x00100c002e077984 */ /* 0x000e620000000800 */
[----:B------:R-:W-:Y:S06]  /*6440*/  BAR.SYNC.DEFER_BLOCKING 0x0 ;  /* 0x0000000000007b1d */ /* 0x000fec0000010000 */
        /* <DEDUP_REMOVED lines=8> */
[----:B------:R-:W-:Y:S06]  /*64d0*/  BAR.SYNC.DEFER_BLOCKING 0x0 ;  /* 0x0000000000007b1d */ /* 0x000fec0000010000 */
[----:B------:R-:W-:Y:S04]  /*64e0*/  LDS R12, [R20] ;  /* 0x00000000140c7984 */ /* 0x000fe80000000800 */
[----:B------:R-:W-:Y:S04]  /*64f0*/  LDS R13, [R20+0x4] ;  /* 0x00000400140d7984 */ /* 0x000fe80000000800 */
[----:B------:R-:W-:Y:S04]  /*6500*/  LDS R14, [R20+0x8] ;  /* 0x00000800140e7984 */ /* 0x000fe80000000800 */
[----:B------:R-:W2:Y:S04]  /*6510*/  LDS R15, [R20+0xc] ;  /* 0x00000c00140f7984 */ /* 0x000ea80000000800 */
[----:B------:R-:W-:Y:S04]  /*6520*/  LDS R16, [R46+0x1000] ;  /* 0x001000002e107984 */ /* 0x000fe80000000800 */
[----:B------:R-:W-:Y:S04]  /*6530*/  LDS R17, [R46+0x1004] ;  /* 0x001004002e117984 */ /* 0x000fe80000000800 */
[----:B------:R-:W-:Y:S04]  /*6540*/  LDS R18, [R46+0x1008] ;  /* 0x001008002e127984 */ /* 0x000fe80000000800 */
[----:B------:R-:W3:Y:S04]  /*6550*/  LDS R19, [R46+0x100c] ;  /* 0x00100c002e137984 */ /* 0x000ee80000000800 */
[----:B0-----:R0:W-:Y:S04]  /*6560*/  @!P1 STG.E.128 desc[UR6][R36.64], R8 ;  /* 0x0000000824009986 */ /* 0x0011e8000c101d06 */
[----:B-1----:R-:W-:Y:S01]  /*6570*/  @!P1 STG.E.128 desc[UR6][R38.64], R4 ;  /* 0x0000000426009986 */ /* 0x002fe2000c101d06 */
[----:B------:R-:W-:-:S05]  /*6580*/  IMAD.SHL.U32 R26, R26, 0x200, RZ ;  /* 0x000002001a1a7824 */ /* 0x000fca00078e00ff */
[----:B------:R-:W-:Y:S01]  /*6590*/  LOP3.LUT R47, R26, 0xe00, RZ, 0xc0, !PT ;  /* 0x00000e001a2f7812 */ /* 0x000fe200078ec0ff */
[----:B--2---:R-:W-:Y:S03]  /*65a0*/  @!P1 STG.E.128 desc[UR6][R22.64], R12 ;  /* 0x0000000c16009986 */ /* 0x004fe6000c101d06 */
[C---:B------:R-:W-:Y:S02]  /*65b0*/  LOP3.LUT R26, R47.reuse, 0x40, RZ, 0xfc, !PT ;  /* 0x000000402f1a7812 */ /* 0x040fe400078efcff */
[C---:B------:R-:W-:Y:S01]  /*65c0*/  LOP3.LUT R48, R47.reuse, 0x80, RZ, 0xfc, !PT ;  /* 0x000000802f307812 */ /* 0x040fe200078efcff */
[----:B---3--:R1:W-:Y:S01]  /*65d0*/  @!P1 STG.E.128 desc[UR6][R2.64], R16 ;  /* 0x0000001002009986 */ /* 0x0083e2000c101d06 */
[C---:B------:R-:W-:Y:S02]  /*65e0*/  LOP3.LUT R52, R47.reuse, 0xc0, RZ, 0xfc, !PT ;  /* 0x000000c02f347812 */ /* 0x040fe400078efcff */
[----:B------:R-:W-:-:S02]  /*65f0*/  LOP3.LUT R28, R47, R28, RZ, 0xfc, !PT ;  /* 0x0000001c2f1c7212 */ /* 0x000fc400078efcff */
[C---:B------:R-:W-:Y:S02]  /*6600*/  LEA.HI R49, R47.reuse, UR4, RZ, 0x1e ;  /* 0x000000042f317c11 */ /* 0x040fe4000f8ff0ff */
[C---:B------:R-:W-:Y:S02]  /*6610*/  LOP3.LUT R54, R47.reuse, 0x100, RZ, 0xfc, !PT ;  /* 0x000001002f367812 */ /* 0x040fe400078efcff */
[C---:B------:R-:W-:Y:S02]  /*6620*/  LOP3.LUT R56, R47.reuse, 0x140, RZ, 0xfc, !PT ;  /* 0x000001402f387812 */ /* 0x040fe400078efcff */
[C---:B------:R-:W-:Y:S02]  /*6630*/  LOP3.LUT R58, R47.reuse, 0x180, RZ, 0xfc, !PT ;  /* 0x000001802f3a7812 */ /* 0x040fe400078efcff */
[----:B------:R-:W-:Y:S02]  /*6640*/  LOP3.LUT R60, R47, 0x1c0, RZ, 0xfc, !PT ;  /* 0x000001c02f3c7812 */ /* 0x000fe400078efcff */
[----:B------:R-:W-:-:S02]  /*6650*/  LEA.HI R47, R26, UR4, RZ, 0x1e ;  /* 0x000000041a2f7c11 */ /* 0x000fc4000f8ff0ff */
[----:B------:R-:W-:Y:S02]  /*6660*/  LEA.HI R53, R48, UR4, RZ, 0x1e ;  /* 0x0000000430357c11 */ /* 0x000fe4000f8ff0ff */
[----:B------:R-:W-:Y:S01]  /*6670*/  LEA.HI R55, R52, UR4, RZ, 0x1e ;  /* 0x0000000434377c11 */ /* 0x000fe2000f8ff0ff */
[----:B------:R-:W-:Y:S01]  /*6680*/  IMAD R49, R28, 0x4, R49 ;  /* 0x000000041c317824 */ /* 0x000fe200078e0231 */
[----:B------:R-:W-:Y:S01]  /*6690*/  BAR.SYNC.DEFER_BLOCKING 0x0 ;  /* 0x0000000000007b1d */ /* 0x000fe20000010000 */
[----:B------:R-:W-:Y:S02]  /*66a0*/  LEA.HI R57, R54, UR4, RZ, 0x1e ;  /* 0x0000000436397c11 */ /* 0x000fe4000f8ff0ff */
[C---:B------:R-:W-:Y:S01]  /*66b0*/  FSETP.NAN.AND P0, PT, R51.reuse, R51, PT ;  /* 0x000000333300720b */ /* 0x040fe20003f08000 */
[----:B------:R-:W-:Y:S01]  /*66c0*/  IMAD R47, R28, 0x4, R47 ;  /* 0x000000041c2f7824 */ /* 0x000fe200078e022f */
[----:B------:R-:W-:Y:S01]  /*66d0*/  LEA.HI R59, R56, UR4, RZ, 0x1e ;  /* 0x00000004383b7c11 */ /* 0x000fe2000f8ff0ff */
[----:B------:R-:W-:Y:S01]  /*66e0*/  IMAD R53, R28, 0x4, R53 ;  /* 0x000000041c357824 */ /* 0x000fe200078e0235 */
[----:B------:R-:W-:Y:S01]  /*66f0*/  LEA.HI R61, R58, UR4, RZ, 0x1e ;  /* 0x000000043a3d7c11 */ /* 0x000fe2000f8ff0ff */
[----:B------:R-:W-:Y:S01]  /*6700*/  IMAD R55, R28, 0x4, R55 ;  /* 0x000000041c377824 */ /* 0x000fe200078e0237 */
[----:B------:R-:W-:Y:S01]  /*6710*/  LEA.HI R63, R60, UR4, RZ, 0x1e ;  /* 0x000000043c3f7c11 */ /* 0x000fe2000f8ff0ff */
[----:B------:R-:W-:Y:S01]  /*6720*/  IMAD R57, R28, 0x4, R57 ;  /* 0x000000041c397824 */ /* 0x000fe200078e0239 */
[----:B------:R-:W-:-:S02]  /*6730*/  @P5 FSEL R51, R51, R32, P0 ;  /* 0x0000002033335208 */ /* 0x000fc40000000000 */
[C---:B------:R-:W-:Y:S01]  /*6740*/  FSETP.NAN.AND P6, PT, R33.reuse, R33, PT ;  /* 0x000000212100720b */ /* 0x040fe20003fc8000 */
[----:B------:R-:W-:Y:S01]  /*6750*/  IMAD R59, R28, 0x4, R59 ;  /* 0x000000041c3b7824 */ /* 0x000fe200078e023b */
[----:B------:R-:W-:Y:S01]  /*6760*/  FSETP.NAN.AND P5, PT, R50, R50, PT ;  /* 0x000000323200720b */ /* 0x000fe20003fa8000 */
[----:B------:R-:W-:Y:S01]  /*6770*/  IMAD R61, R28, 0x4, R61 ;  /* 0x000000041c3d7824 */ /* 0x000fe200078e023d */
[----:B------:R-:W-:Y:S01]  /*6780*/  FSETP.NAN.AND P0, PT, R68, R68, PT ;  /* 0x000000444400720b */ /* 0x000fe20003f08000 */
[----:B------:R-:W-:Y:S01]  /*6790*/  IMAD R63, R28, 0x4, R63 ;  /* 0x000000041c3f7824 */ /* 0x000fe200078e023f */
[----:B------:R-:W-:Y:S02]  /*67a0*/  @P4 FSEL R33, R33, R30, P6 ;  /* 0x0000001e21214208 */ /* 0x000fe40003000000 */
[----:B------:R-:W-:Y:S01]  /*67b0*/  @P3 FSEL R50, R50, R31, P5 ;  /* 0x0000001f32323208 */ /* 0x000fe20002800000 */
[----:B------:R-:W-:Y:S01]  /*67c0*/  STS [R49], R78 ;  /* 0x0000004e31007388 */ /* 0x000fe20000000800 */
[----:B------:R-:W-:-:S03]  /*67d0*/  @P2 FSEL R68, R68, R29, P0 ;  /* 0x0000001d44442208 */ /* 0x000fc60000000000 */
[----:B------:R-:W-:Y:S04]  /*67e0*/  STS [R47+0x100], R102 ;  /* 0x000100662f007388 */ /* 0x000fe80000000800 */
[----:B------:R-:W-:Y:S04]  /*67f0*/  STS [R53+0x200], R80 ;  /* 0x0002005035007388 */ /* 0x000fe80000000800 */
[----:B------:R-:W-:Y:S01]  /*6800*/  STS [R55+0x300], R82 ;  /* 0x0003005237007388 */ /* 0x000fe20000000800 */
[----:B------:R-:W-:-:S03]  /*6810*/  FADD R74, R33, R74 ;  /* 0x0000004a214a7221 */ /* 0x000fc60000000000 */
[----:B------:R-:W-:Y:S01]  /*6820*/  STS [R57+0x400], R70 ;  /* 0x0004004639007388 */ /* 0x000fe20000000800 */
[----:B------:R-:W-:-:S03]  /*6830*/  FADD R50, R50, R75 ;  /* 0x0000004b32327221 */ /* 0x000fc60000000000 */
[----:B------:R-:W-:Y:S01]  /*6840*/  STS [R59+0x500], R44 ;  /* 0x0005002c3b007388 */ /* 0x000fe20000000800 */
[----:B------:R-:W-:-:S03]  /*6850*/  FADD R68, R68, R85 ;  /* 0x0000005544447221 */ /* 0x000fc60000000000 */
[----:B------:R-:W-:Y:S01]  /*6860*/  STS [R61+0x600], R72 ;  /* 0x000600483d007388 */ /* 0x000fe20000000800 */
[----:B------:R-:W-:-:S03]  /*6870*/  FADD R104, R51, R104 ;  /* 0x0000006833687221 */ /* 0x000fc60000000000 */
[----:B------:R-:W-:Y:S04]  /*6880*/  STS [R63+0x700], R42 ;  /* 0x0007002a3f007388 */ /* 0x000fe80000000800 */
[----:B------:R-:W-:Y:S04]  /*6890*/  STS [R49+0x80], R100 ;  /* 0x0000806431007388 */ /* 0x000fe80000000800 */
[----:B------:R-:W-:Y:S04]  /*68a0*/  STS [R47+0x180], R34 ;  /* 0x000180222f007388 */ /* 0x000fe80000000800 */
[----:B------:R-:W-:Y:S04]  /*68b0*/  STS [R53+0x280], R40 ;  /* 0x0002802835007388 */ /* 0x000fe80000000800 */
[----:B------:R-:W-:Y:S04]  /*68c0*/  STS [R55+0x380], R98 ;  /* 0x0003806237007388 */ /* 0x000fe80000000800 */
[----:B------:R-:W-:Y:S04]  /*68d0*/  STS [R57+0x480], R74 ;  /* 0x0004804a39007388 */ /* 0x000fe80000000800 */
[----:B------:R-:W-:Y:S04]  /*68e0*/  STS [R59+0x580], R50 ;  /* 0x000580323b007388 */ /* 0x000fe80000000800 */
[----:B------:R-:W-:Y:S04]  /*68f0*/  STS [R61+0x680], R68 ;  /* 0x000680443d007388 */ /* 0x000fe80000000800 */
[----:B------:R-:W-:Y:S01]  /*6900*/  STS [R63+0x780], R104 ;  /* 0x000780683f007388 */ /* 0x000fe20000000800 */
[----:B0-----:R-:W-:-:S04]  /*6910*/  LOP3.LUT R8, R27, 0x800, RZ, 0xfc, !PT ;  /* 0x000008001b087812 */ /* 0x001fc800078efcff */
[----:B------:R-:W-:-:S04]  /*6920*/  SHF.R.U32.HI R8, RZ, 0x2, R8 ;  /* 0x00000002ff087819 */ /* 0x000fc80000011608 */
[----:B------:R-:W-:Y:S02]  /*6930*/  LOP3.LUT R8, R8, 0x2f0, RZ, 0xc0, !PT ;  /* 0x000002f008087812 */ /* 0x000fe400078ec0ff */
[----:B-1----:R-:W-:Y:S02]  /*6940*/  LEA R2, R21, UR4, 0x4 ;  /* 0x0000000415027c11 */ /* 0x002fe4000f8e20ff */
[----:B------:R-:W-:Y:S01]  /*6950*/  LEA R76, R76, UR4, 0x4 ;  /* 0x000000044c4c7c11 */ /* 0x000fe2000f8e20ff */
[----:B------:R-:W-:Y:S01]  /*6960*/  BAR.SYNC.DEFER_BLOCKING 0x0 ;  /* 0x0000000000007b1d */ /* 0x000fe20000010000 */
[----:B------:R-:W-:Y:S02]  /*6970*/  VIADD R8, R8, UR4 ;  /* 0x0000000408087c36 */ /* 0x000fe40008000000 */
[C---:B------:R-:W-:Y:S02]  /*6980*/  IMAD R3, R27.reuse, 0x4, R2 ;  /* 0x000000041b037824 */ /* 0x040fe400078e0202 */
[----:B------:R-:W-:Y:S01]  /*6990*/  IMAD R4, R27, 0x4, R8 ;  /* 0x000000041b047824 */ /* 0x000fe200078e0208 */
[----:B------:R-:W-:-:S02]  /*69a0*/  LOP3.LUT R25, R25, 0x3c, R67, 0xf8, !PT ;  /* 0x0000003c19197812 */ /* 0x000fc400078ef843 */
[----:B------:R-:W0:Y:S02]  /*69b0*/  LDC.64 R8, c[0x0][0x250] ;  /* 0x00009400ff087b82 */ /* 0x000e240000000a00 */
[----:B------:R-:W-:Y:S01]  /*69c0*/  LEA.HI R0, R0, R25, RZ, 0x8 ;  /* 0x0000001900007211 */ /* 0x000fe200078f40ff */
[----:B------:R-:W1:Y:S04]  /*69d0*/  LDS.128 R76, [R76] ;  /* 0x000000004c4c7984 */ /* 0x000e680000000c00 */
[----:B------:R2:W3:Y:S04]  /*69e0*/  LDS.128 R12, [R3+0x1000] ;  /* 0x00100000030c7984 */ /* 0x0004e80000000c00 */
[----:B------:R4:W5:Y:S01]  /*69f0*/  LDS.128 R16, [R4+0x2000] ;  /* 0x0020000004107984 */ /* 0x0009620000000c00 */
[----:B------:R-:W-:-:S02]  /*6a00*/  LOP3.LUT R2, R0, 0xffffff00, RZ, 0xc0, !PT ;  /* 0xffffff0000027812 */ /* 0x000fc400078ec0ff */
[----:B------:R-:W-:Y:S02]  /*6a10*/  SHF.R.S32.HI R0, RZ, 0x8, R0 ;  /* 0x00000008ff007819 */ /* 0x000fe40000011400 */
[----:B------:R-:W-:Y:S01]  /*6a20*/  LOP3.LUT R10, R24, 0x30, R69, 0xfe, !PT ;  /* 0x00000030180a7812 */ /* 0x000fe200078efe45 */
[----:B------:R-:W-:Y:S01]  /*6a30*/  IMAD.IADD R25, R25, 0x1, -R2 ;  /* 0x0000000119197824 */ /* 0x000fe200078e0a02 */
[----:B------:R-:W-:Y:S02]  /*6a40*/  LOP3.LUT R2, R24, 0x20, R69, 0xfe, !PT ;  /* 0x0000002018027812 */ /* 0x000fe400078efe45 */
[----:B------:R-:W-:Y:S02]  /*6a50*/  LOP3.LUT R5, R27, 0xc00, RZ, 0xfc, !PT ;  /* 0x00000c001b057812 */ /* 0x000fe400078efcff */
[----:B--2---:R-:W-:Y:S02]  /*6a60*/  LOP3.LUT R3, R24, R69, RZ, 0xfc, !PT ;  /* 0x0000004518037212 */ /* 0x004fe400078efcff */
[----:B------:R-:W-:Y:S01]  /*6a70*/  LOP3.LUT R24, R24, 0x10, R69, 0xfe, !PT ;  /* 0x0000001018187812 */ /* 0x000fe200078efe45 */
[----:B------:R-:W-:Y:S01]  /*6a80*/  IMAD R25, R0, 0x2d800, R25 ;  /* 0x0002d80000197824 */ /* 0x000fe200078e0219 */
[----:B------:R-:W-:-:S02]  /*6a90*/  SHF.R.U32.HI R5, RZ, 0x2, R5 ;  /* 0x00000002ff057819 */ /* 0x000fc40000011605 */
[C---:B------:R-:W-:Y:S02]  /*6aa0*/  ISETP.GE.AND P1, PT, R3.reuse, 0x2d8, PT ;  /* 0x000002d80300780c */ /* 0x040fe40003f26270 */
[----:B------:R-:W-:Y:S02]  /*6ab0*/  ISETP.GE.AND P2, PT, R24, 0x2d8, PT ;  /* 0x000002d81800780c */ /* 0x000fe40003f46270 */
[----:B------:R-:W-:Y:S01]  /*6ac0*/  ISETP.GE.AND P3, PT, R2, 0x2d8, PT ;  /* 0x000002d80200780c */ /* 0x000fe20003f66270 */
[--C-:B------:R-:W-:Y:S01]  /*6ad0*/  IMAD R3, R3, 0x100, R25.reuse ;  /* 0x0000010003037824 */ /* 0x100fe200078e0219 */
[----:B------:R-:W-:Y:S02]  /*6ae0*/  ISETP.GE.AND P0, PT, R10, 0x2d8, PT ;  /* 0x000002d80a00780c */ /* 0x000fe40003f06270 */
[----:B------:R-:W-:Y:S01]  /*6af0*/  LOP3.LUT R0, R5, 0x3f0, RZ, 0xc0, !PT ;  /* 0x000003f005007812 */ /* 0x000fe200078ec0ff */
[--C-:B------:R-:W-:Y:S02]  /*6b00*/  IMAD R5, R24, 0x100, R25.reuse ;  /* 0x0000010018057824 */ /* 0x100fe400078e0219 */
[----:B------:R-:W-:-:S02]  /*6b10*/  IMAD R7, R2, 0x100, R25 ;  /* 0x0000010002077824 */ /* 0x000fc400078e0219 */
[----:B0-----:R-:W-:-:S04]  /*6b20*/  IMAD.WIDE R2, R3, 0x4, R8 ;  /* 0x0000000403027825 */ /* 0x001fc800078e0208 */
[--C-:B----4-:R-:W-:Y:S01]  /*6b30*/  IMAD.WIDE R4, R5, 0x4, R8.reuse ;  /* 0x0000000405047825 */ /* 0x110fe200078e0208 */
[----:B-1----:R0:W-:Y:S03]  /*6b40*/  @!P1 STG.E.128 desc[UR6][R2.64], R76 ;  /* 0x0000004c02009986 */ /* 0x0021e6000c101d06 */
[----:B------:R-:W-:Y:S01]  /*6b50*/  IMAD.WIDE R6, R7, 0x4, R8 ;  /* 0x0000000407067825 */ /* 0x000fe200078e0208 */
[----:B---3--:R0:W-:Y:S03]  /*6b60*/  @!P2 STG.E.128 desc[UR6][R4.64], R12 ;  /* 0x0000000c0400a986 */ /* 0x0081e6000c101d06 */
[----:B------:R-:W-:Y:S01]  /*6b70*/  VIADD R0, R0, UR4 ;  /* 0x0000000400007c36 */ /* 0x000fe20008000000 */
[----:B-----5:R0:W-:Y:S03]  /*6b80*/  @!P3 STG.E.128 desc[UR6][R6.64], R16 ;  /* 0x000000100600b986 */ /* 0x0201e6000c101d06 */
[----:B------:R-:W-:Y:S01]  /*6b90*/  IMAD R0, R27, 0x4, R0 ;  /* 0x000000041b007824 */ /* 0x000fe200078e0200 */
[----:B0-----:R-:W-:Y:S06]  /*6ba0*/  @P0 EXIT ;  /* 0x000000000000094d */ /* 0x001fec0003800000 */
[----:B0-----:R-:W0:Y:S01]  /*6bb0*/  LDS.128 R4, [R0+0x3000] ;  /* 0x0030000000047984 */ /* 0x001e220000000c00 */
[----:B------:R-:W-:-:S04]  /*6bc0*/  IMAD R3, R10, 0x100, R25 ;  /* 0x000001000a037824 */ /* 0x000fc800078e0219 */
[----:B------:R-:W-:-:S05]  /*6bd0*/  IMAD.WIDE R2, R3, 0x4, R8 ;  /* 0x0000000403027825 */ /* 0x000fca00078e0208 */
[----:B0-----:R-:W-:Y:S01]  /*6be0*/  STG.E.128 desc[UR6][R2.64], R4 ;  /* 0x0000000402007986 */ /* 0x001fe2000c101d06 */
[----:B------:R-:W-:Y:S05]  /*6bf0*/  EXIT ;  /* 0x000000000000794d */ /* 0x000fea0003800000 */
.L_x_0:
[----:B------:R-:W-:-:S00]  /*6c00*/  BRA `(.L_x_0) ;  /* 0xfffffffc00fc7947 */ /* 0x000fc0000383ffff */
[----:B------:R-:W-:-:S00]  /*6c10*/  NOP ;  /* 0x0000000000007918 */ /* 0x000fc00000000000 */
        /* <DEDUP_REMOVED lines=14> */
.L_x_1:


//--------------------- .nv.global.init           --------------------------
	.section	.nv.global.init,"aw",@progbits
.nv.global.init:
	.type		_$_str,@object
	.size		_$_str,(_$_str_$_2 - _$_str)
_$_str:
        /*0000*/ 	.byte	0x5f, 0x5f, 0x43, 0x55, 0x44, 0x41, 0x5f, 0x46, 0x54, 0x5a, 0x00
	.type		_$_str_$_2,@object
	.size		_$_str_$_2,(.L_1 - _$_str_$_2)
_$_str_$_2:
        /*000b*/ 	.byte	0x5f, 0x5f, 0x43, 0x55, 0x44, 0x41, 0x5f, 0x50, 0x52, 0x45, 0x43, 0x5f, 0x53, 0x51, 0x52, 0x54
        /*001b*/ 	.byte	0x00
.L_1:


//--------------------- .nv.shared.triton_poi_fused__native_batch_norm_legit_no_training_add_convolution_max_pool2d_with_indices_13 --------------------------
	.section	.nv.shared.triton_poi_fused__native_batch_norm_legit_no_training_add_convolution_max_pool2d_with_indices_13,"aw",@nobits
	.sectionflags	@""
	.align	16
	.zero		1024


//--------------------- .nv.constant0.triton_poi_fused__native_batch_norm_legit_no_training_add_convolution_max_pool2d_with_indices_13 --------------------------
	.section	.nv.constant0.triton_poi_fused__native_batch_norm_legit_no_training_add_convolution_max_pool2d_with_indices_13,"a",@progbits
	.sectionflags	@""
	.align	4
.nv.constant0.triton_poi_fused__native_batch_norm_legit_no_training_add_convolution_max_pool2d_with_indices_13:
	.zero		608
